//
// Generated by NVIDIA NVVM Compiler
//
// Compiler Build ID: CL-36424714
// Cuda compilation tools, release 13.0, V13.0.88
// Based on NVVM 20.0.0
//

.version 9.0
.target sm_100
.address_size 64

	// .globl	_Z15vectorDifKernelPKiS0_Pij

.visible .entry _Z15vectorDifKernelPKiS0_Pij(
	.param .u64 .ptr .align 1 _Z15vectorDifKernelPKiS0_Pij_param_0,
	.param .u64 .ptr .align 1 _Z15vectorDifKernelPKiS0_Pij_param_1,
	.param .u64 .ptr .align 1 _Z15vectorDifKernelPKiS0_Pij_param_2,
	.param .u32 _Z15vectorDifKernelPKiS0_Pij_param_3
)
{
	.reg .pred 	%p<2>;
	.reg .b32 	%r<9>;
	.reg .b64 	%rd<11>;

	ld.param.u64 	%rd1, [_Z15vectorDifKernelPKiS0_Pij_param_0];
	ld.param.u64 	%rd2, [_Z15vectorDifKernelPKiS0_Pij_param_1];
	ld.param.u64 	%rd3, [_Z15vectorDifKernelPKiS0_Pij_param_2];
	ld.param.u32 	%r2, [_Z15vectorDifKernelPKiS0_Pij_param_3];
	mov.u32 	%r3, %ctaid.x;
	mov.u32 	%r4, %ntid.x;
	mov.u32 	%r5, %tid.x;
	mad.lo.s32 	%r1, %r3, %r4, %r5;
	setp.ge.u32 	%p1, %r1, %r2;
	@%p1 bra 	$L__BB0_2;
	cvta.to.global.u64 	%rd4, %rd1;
	cvta.to.global.u64 	%rd5, %rd2;
	cvta.to.global.u64 	%rd6, %rd3;
	mul.wide.u32 	%rd7, %r1, 4;
	add.s64 	%rd8, %rd4, %rd7;
	ld.global.u32 	%r6, [%rd8];
	add.s64 	%rd9, %rd5, %rd7;
	ld.global.u32 	%r7, [%rd9];
	sub.s32 	%r8, %r6, %r7;
	add.s64 	%rd10, %rd6, %rd7;
	st.global.u32 	[%rd10], %r8;
$L__BB0_2:
	ret;

}
	// .globl	_Z22matrixVectorMultKernelPKiS0_Pijj
.visible .entry _Z22matrixVectorMultKernelPKiS0_Pijj(
	.param .u64 .ptr .align 1 _Z22matrixVectorMultKernelPKiS0_Pijj_param_0,
	.param .u64 .ptr .align 1 _Z22matrixVectorMultKernelPKiS0_Pijj_param_1,
	.param .u64 .ptr .align 1 _Z22matrixVectorMultKernelPKiS0_Pijj_param_2,
	.param .u32 _Z22matrixVectorMultKernelPKiS0_Pijj_param_3,
	.param .u32 _Z22matrixVectorMultKernelPKiS0_Pijj_param_4
)
{
	.reg .pred 	%p<11>;
	.reg .b32 	%r<170>;
	.reg .b64 	%rd<78>;

	ld.param.u64 	%rd7, [_Z22matrixVectorMultKernelPKiS0_Pijj_param_0];
	ld.param.u64 	%rd8, [_Z22matrixVectorMultKernelPKiS0_Pijj_param_1];
	ld.param.u64 	%rd6, [_Z22matrixVectorMultKernelPKiS0_Pijj_param_2];
	ld.param.u32 	%r34, [_Z22matrixVectorMultKernelPKiS0_Pijj_param_3];
	ld.param.u32 	%r33, [_Z22matrixVectorMultKernelPKiS0_Pijj_param_4];
	cvta.to.global.u64 	%rd1, %rd8;
	cvta.to.global.u64 	%rd2, %rd7;
	mov.u32 	%r35, %ctaid.x;
	mov.u32 	%r36, %ntid.x;
	mov.u32 	%r37, %tid.x;
	mad.lo.s32 	%r1, %r35, %r36, %r37;
	setp.ge.u32 	%p1, %r1, %r34;
	@%p1 bra 	$L__BB1_15;
	setp.eq.s32 	%p2, %r33, 0;
	mov.b32 	%r169, 0;
	@%p2 bra 	$L__BB1_14;
	mul.lo.s32 	%r2, %r33, %r1;
	and.b32  	%r3, %r33, 15;
	setp.lt.u32 	%p3, %r33, 16;
	mov.b32 	%r161, 0;
	mov.u32 	%r169, %r161;
	@%p3 bra 	$L__BB1_5;
	and.b32  	%r161, %r33, -16;
	mov.b32 	%r155, 0;
	mov.u32 	%r169, %r155;
$L__BB1_4:
	.pragma "nounroll";
	add.s32 	%r42, %r155, %r2;
	mul.wide.u32 	%rd9, %r42, 4;
	add.s64 	%rd10, %rd2, %rd9;
	ld.global.u32 	%r43, [%rd10];
	mul.wide.u32 	%rd11, %r155, 4;
	add.s64 	%rd12, %rd1, %rd11;
	ld.global.u32 	%r44, [%rd12];
	mad.lo.s32 	%r45, %r44, %r43, %r169;
	add.s32 	%r46, %r42, 1;
	mul.wide.u32 	%rd13, %r46, 4;
	add.s64 	%rd14, %rd2, %rd13;
	ld.global.u32 	%r47, [%rd14];
	ld.global.u32 	%r48, [%rd12+4];
	mad.lo.s32 	%r49, %r48, %r47, %r45;
	add.s32 	%r50, %r42, 2;
	mul.wide.u32 	%rd15, %r50, 4;
	add.s64 	%rd16, %rd2, %rd15;
	ld.global.u32 	%r51, [%rd16];
	ld.global.u32 	%r52, [%rd12+8];
	mad.lo.s32 	%r53, %r52, %r51, %r49;
	add.s32 	%r54, %r42, 3;
	mul.wide.u32 	%rd17, %r54, 4;
	add.s64 	%rd18, %rd2, %rd17;
	ld.global.u32 	%r55, [%rd18];
	ld.global.u32 	%r56, [%rd12+12];
	mad.lo.s32 	%r57, %r56, %r55, %r53;
	add.s32 	%r58, %r42, 4;
	mul.wide.u32 	%rd19, %r58, 4;
	add.s64 	%rd20, %rd2, %rd19;
	ld.global.u32 	%r59, [%rd20];
	ld.global.u32 	%r60, [%rd12+16];
	mad.lo.s32 	%r61, %r60, %r59, %r57;
	add.s32 	%r62, %r42, 5;
	mul.wide.u32 	%rd21, %r62, 4;
	add.s64 	%rd22, %rd2, %rd21;
	ld.global.u32 	%r63, [%rd22];
	ld.global.u32 	%r64, [%rd12+20];
	mad.lo.s32 	%r65, %r64, %r63, %r61;
	add.s32 	%r66, %r42, 6;
	mul.wide.u32 	%rd23, %r66, 4;
	add.s64 	%rd24, %rd2, %rd23;
	ld.global.u32 	%r67, [%rd24];
	ld.global.u32 	%r68, [%rd12+24];
	mad.lo.s32 	%r69, %r68, %r67, %r65;
	add.s32 	%r70, %r42, 7;
	mul.wide.u32 	%rd25, %r70, 4;
	add.s64 	%rd26, %rd2, %rd25;
	ld.global.u32 	%r71, [%rd26];
	ld.global.u32 	%r72, [%rd12+28];
	mad.lo.s32 	%r73, %r72, %r71, %r69;
	add.s32 	%r74, %r42, 8;
	mul.wide.u32 	%rd27, %r74, 4;
	add.s64 	%rd28, %rd2, %rd27;
	ld.global.u32 	%r75, [%rd28];
	ld.global.u32 	%r76, [%rd12+32];
	mad.lo.s32 	%r77, %r76, %r75, %r73;
	add.s32 	%r78, %r42, 9;
	mul.wide.u32 	%rd29, %r78, 4;
	add.s64 	%rd30, %rd2, %rd29;
	ld.global.u32 	%r79, [%rd30];
	ld.global.u32 	%r80, [%rd12+36];
	mad.lo.s32 	%r81, %r80, %r79, %r77;
	add.s32 	%r82, %r42, 10;
	mul.wide.u32 	%rd31, %r82, 4;
	add.s64 	%rd32, %rd2, %rd31;
	ld.global.u32 	%r83, [%rd32];
	ld.global.u32 	%r84, [%rd12+40];
	mad.lo.s32 	%r85, %r84, %r83, %r81;
	add.s32 	%r86, %r42, 11;
	mul.wide.u32 	%rd33, %r86, 4;
	add.s64 	%rd34, %rd2, %rd33;
	ld.global.u32 	%r87, [%rd34];
	ld.global.u32 	%r88, [%rd12+44];
	mad.lo.s32 	%r89, %r88, %r87, %r85;
	add.s32 	%r90, %r42, 12;
	mul.wide.u32 	%rd35, %r90, 4;
	add.s64 	%rd36, %rd2, %rd35;
	ld.global.u32 	%r91, [%rd36];
	ld.global.u32 	%r92, [%rd12+48];
	mad.lo.s32 	%r93, %r92, %r91, %r89;
	add.s32 	%r94, %r42, 13;
	mul.wide.u32 	%rd37, %r94, 4;
	add.s64 	%rd38, %rd2, %rd37;
	ld.global.u32 	%r95, [%rd38];
	ld.global.u32 	%r96, [%rd12+52];
	mad.lo.s32 	%r97, %r96, %r95, %r93;
	add.s32 	%r98, %r42, 14;
	mul.wide.u32 	%rd39, %r98, 4;
	add.s64 	%rd40, %rd2, %rd39;
	ld.global.u32 	%r99, [%rd40];
	ld.global.u32 	%r100, [%rd12+56];
	mad.lo.s32 	%r101, %r100, %r99, %r97;
	add.s32 	%r102, %r42, 15;
	mul.wide.u32 	%rd41, %r102, 4;
	add.s64 	%rd42, %rd2, %rd41;
	ld.global.u32 	%r103, [%rd42];
	ld.global.u32 	%r104, [%rd12+60];
	mad.lo.s32 	%r169, %r104, %r103, %r101;
	add.s32 	%r155, %r155, 16;
	setp.ne.s32 	%p4, %r155, %r161;
	@%p4 bra 	$L__BB1_4;
$L__BB1_5:
	setp.eq.s32 	%p5, %r3, 0;
	@%p5 bra 	$L__BB1_14;
	and.b32  	%r12, %r33, 7;
	setp.lt.u32 	%p6, %r3, 8;
	@%p6 bra 	$L__BB1_8;
	add.s32 	%r106, %r161, %r2;
	mul.wide.u32 	%rd43, %r106, 4;
	add.s64 	%rd44, %rd2, %rd43;
	ld.global.u32 	%r107, [%rd44];
	mul.wide.u32 	%rd45, %r161, 4;
	add.s64 	%rd46, %rd1, %rd45;
	ld.global.u32 	%r108, [%rd46];
	mad.lo.s32 	%r109, %r108, %r107, %r169;
	add.s32 	%r110, %r106, 1;
	mul.wide.u32 	%rd47, %r110, 4;
	add.s64 	%rd48, %rd2, %rd47;
	ld.global.u32 	%r111, [%rd48];
	ld.global.u32 	%r112, [%rd46+4];
	mad.lo.s32 	%r113, %r112, %r111, %r109;
	add.s32 	%r114, %r106, 2;
	mul.wide.u32 	%rd49, %r114, 4;
	add.s64 	%rd50, %rd2, %rd49;
	ld.global.u32 	%r115, [%rd50];
	ld.global.u32 	%r116, [%rd46+8];
	mad.lo.s32 	%r117, %r116, %r115, %r113;
	add.s32 	%r118, %r106, 3;
	mul.wide.u32 	%rd51, %r118, 4;
	add.s64 	%rd52, %rd2, %rd51;
	ld.global.u32 	%r119, [%rd52];
	ld.global.u32 	%r120, [%rd46+12];
	mad.lo.s32 	%r121, %r120, %r119, %r117;
	add.s32 	%r122, %r106, 4;
	mul.wide.u32 	%rd53, %r122, 4;
	add.s64 	%rd54, %rd2, %rd53;
	ld.global.u32 	%r123, [%rd54];
	ld.global.u32 	%r124, [%rd46+16];
	mad.lo.s32 	%r125, %r124, %r123, %r121;
	add.s32 	%r126, %r106, 5;
	mul.wide.u32 	%rd55, %r126, 4;
	add.s64 	%rd56, %rd2, %rd55;
	ld.global.u32 	%r127, [%rd56];
	ld.global.u32 	%r128, [%rd46+20];
	mad.lo.s32 	%r129, %r128, %r127, %r125;
	add.s32 	%r130, %r106, 6;
	mul.wide.u32 	%rd57, %r130, 4;
	add.s64 	%rd58, %rd2, %rd57;
	ld.global.u32 	%r131, [%rd58];
	ld.global.u32 	%r132, [%rd46+24];
	mad.lo.s32 	%r133, %r132, %r131, %r129;
	add.s32 	%r134, %r106, 7;
	mul.wide.u32 	%rd59, %r134, 4;
	add.s64 	%rd60, %rd2, %rd59;
	ld.global.u32 	%r135, [%rd60];
	ld.global.u32 	%r136, [%rd46+28];
	mad.lo.s32 	%r169, %r136, %r135, %r133;
	add.s32 	%r161, %r161, 8;
$L__BB1_8:
	setp.eq.s32 	%p7, %r12, 0;
	@%p7 bra 	$L__BB1_14;
	and.b32  	%r18, %r33, 3;
	setp.lt.u32 	%p8, %r12, 4;
	@%p8 bra 	$L__BB1_11;
	add.s32 	%r138, %r161, %r2;
	mul.wide.u32 	%rd61, %r138, 4;
	add.s64 	%rd62, %rd2, %rd61;
	ld.global.u32 	%r139, [%rd62];
	mul.wide.u32 	%rd63, %r161, 4;
	add.s64 	%rd64, %rd1, %rd63;
	ld.global.u32 	%r140, [%rd64];
	mad.lo.s32 	%r141, %r140, %r139, %r169;
	add.s32 	%r142, %r138, 1;
	mul.wide.u32 	%rd65, %r142, 4;
	add.s64 	%rd66, %rd2, %rd65;
	ld.global.u32 	%r143, [%rd66];
	ld.global.u32 	%r144, [%rd64+4];
	mad.lo.s32 	%r145, %r144, %r143, %r141;
	add.s32 	%r146, %r138, 2;
	mul.wide.u32 	%rd67, %r146, 4;
	add.s64 	%rd68, %rd2, %rd67;
	ld.global.u32 	%r147, [%rd68];
	ld.global.u32 	%r148, [%rd64+8];
	mad.lo.s32 	%r149, %r148, %r147, %r145;
	add.s32 	%r150, %r138, 3;
	mul.wide.u32 	%rd69, %r150, 4;
	add.s64 	%rd70, %rd2, %rd69;
	ld.global.u32 	%r151, [%rd70];
	ld.global.u32 	%r152, [%rd64+12];
	mad.lo.s32 	%r169, %r152, %r151, %r149;
	add.s32 	%r161, %r161, 4;
$L__BB1_11:
	setp.eq.s32 	%p9, %r18, 0;
	@%p9 bra 	$L__BB1_14;
	mul.wide.u32 	%rd71, %r161, 4;
	add.s64 	%rd77, %rd1, %rd71;
	add.s32 	%r167, %r161, %r2;
	neg.s32 	%r166, %r18;
$L__BB1_13:
	.pragma "nounroll";
	mul.wide.u32 	%rd72, %r167, 4;
	add.s64 	%rd73, %rd2, %rd72;
	ld.global.u32 	%r153, [%rd73];
	ld.global.u32 	%r154, [%rd77];
	mad.lo.s32 	%r169, %r154, %r153, %r169;
	add.s64 	%rd77, %rd77, 4;
	add.s32 	%r167, %r167, 1;
	add.s32 	%r166, %r166, 1;
	setp.ne.s32 	%p10, %r166, 0;
	@%p10 bra 	$L__BB1_13;
$L__BB1_14:
	cvta.to.global.u64 	%rd74, %rd6;
	mul.wide.u32 	%rd75, %r1, 4;
	add.s64 	%rd76, %rd74, %rd75;
	st.global.u32 	[%rd76], %r169;
$L__BB1_15:
	ret;

}
	// .globl	_Z25csrMatrixVectorMultKernelPKiS0_S0_S0_Pij
.visible .entry _Z25csrMatrixVectorMultKernelPKiS0_S0_S0_Pij(
	.param .u64 .ptr .align 1 _Z25csrMatrixVectorMultKernelPKiS0_S0_S0_Pij_param_0,
	.param .u64 .ptr .align 1 _Z25csrMatrixVectorMultKernelPKiS0_S0_S0_Pij_param_1,
	.param .u64 .ptr .align 1 _Z25csrMatrixVectorMultKernelPKiS0_S0_S0_Pij_param_2,
	.param .u64 .ptr .align 1 _Z25csrMatrixVectorMultKernelPKiS0_S0_S0_Pij_param_3,
	.param .u64 .ptr .align 1 _Z25csrMatrixVectorMultKernelPKiS0_S0_S0_Pij_param_4,
	.param .u32 _Z25csrMatrixVectorMultKernelPKiS0_S0_S0_Pij_param_5
)
{
	.reg .pred 	%p<7>;
	.reg .b32 	%r<53>;
	.reg .b64 	%rd<43>;

	ld.param.u64 	%rd17, [_Z25csrMatrixVectorMultKernelPKiS0_S0_S0_Pij_param_0];
	ld.param.u64 	%rd19, [_Z25csrMatrixVectorMultKernelPKiS0_S0_S0_Pij_param_1];
	ld.param.u64 	%rd20, [_Z25csrMatrixVectorMultKernelPKiS0_S0_S0_Pij_param_2];
	ld.param.u64 	%rd21, [_Z25csrMatrixVectorMultKernelPKiS0_S0_S0_Pij_param_3];
	ld.param.u64 	%rd18, [_Z25csrMatrixVectorMultKernelPKiS0_S0_S0_Pij_param_4];
	ld.param.u32 	%r19, [_Z25csrMatrixVectorMultKernelPKiS0_S0_S0_Pij_param_5];
	cvta.to.global.u64 	%rd1, %rd21;
	cvta.to.global.u64 	%rd2, %rd19;
	cvta.to.global.u64 	%rd3, %rd20;
	mov.u32 	%r20, %ctaid.x;
	mov.u32 	%r21, %ntid.x;
	mov.u32 	%r22, %tid.x;
	mad.lo.s32 	%r1, %r20, %r21, %r22;
	setp.ge.u32 	%p1, %r1, %r19;
	@%p1 bra 	$L__BB2_8;
	cvta.to.global.u64 	%rd22, %rd18;
	cvta.to.global.u64 	%rd23, %rd17;
	mul.wide.u32 	%rd24, %r1, 4;
	add.s64 	%rd25, %rd23, %rd24;
	ld.global.u32 	%r2, [%rd25];
	ld.global.u32 	%r3, [%rd25+4];
	add.s64 	%rd4, %rd22, %rd24;
	mov.b32 	%r23, 0;
	st.global.u32 	[%rd4], %r23;
	setp.ge.u32 	%p2, %r2, %r3;
	@%p2 bra 	$L__BB2_8;
	sub.s32 	%r25, %r3, %r2;
	and.b32  	%r4, %r25, 3;
	setp.eq.s32 	%p3, %r4, 0;
	mov.b32 	%r49, 0;
	mov.u32 	%r50, %r2;
	@%p3 bra 	$L__BB2_5;
	mul.wide.u32 	%rd26, %r2, 4;
	add.s64 	%rd40, %rd2, %rd26;
	add.s64 	%rd39, %rd3, %rd26;
	neg.s32 	%r46, %r4;
	mov.b32 	%r49, 0;
	mov.u32 	%r50, %r2;
$L__BB2_4:
	.pragma "nounroll";
	ld.global.u32 	%r27, [%rd39];
	ld.global.u32 	%r28, [%rd40];
	mul.wide.s32 	%rd27, %r28, 4;
	add.s64 	%rd28, %rd1, %rd27;
	ld.global.u32 	%r29, [%rd28];
	mad.lo.s32 	%r49, %r29, %r27, %r49;
	st.global.u32 	[%rd4], %r49;
	add.s32 	%r50, %r50, 1;
	add.s64 	%rd40, %rd40, 4;
	add.s64 	%rd39, %rd39, 4;
	add.s32 	%r46, %r46, 1;
	setp.ne.s32 	%p4, %r46, 0;
	@%p4 bra 	$L__BB2_4;
$L__BB2_5:
	sub.s32 	%r30, %r2, %r3;
	setp.gt.u32 	%p5, %r30, -4;
	@%p5 bra 	$L__BB2_8;
	sub.s32 	%r51, %r50, %r3;
	mul.wide.u32 	%rd29, %r50, 4;
	add.s64 	%rd30, %rd29, 8;
	add.s64 	%rd42, %rd3, %rd30;
	add.s64 	%rd41, %rd2, %rd30;
$L__BB2_7:
	ld.global.u32 	%r31, [%rd42+-8];
	ld.global.u32 	%r32, [%rd41+-8];
	mul.wide.s32 	%rd31, %r32, 4;
	add.s64 	%rd32, %rd1, %rd31;
	ld.global.u32 	%r33, [%rd32];
	mad.lo.s32 	%r34, %r33, %r31, %r49;
	st.global.u32 	[%rd4], %r34;
	ld.global.u32 	%r35, [%rd42+-4];
	ld.global.u32 	%r36, [%rd41+-4];
	mul.wide.s32 	%rd33, %r36, 4;
	add.s64 	%rd34, %rd1, %rd33;
	ld.global.u32 	%r37, [%rd34];
	mad.lo.s32 	%r38, %r37, %r35, %r34;
	st.global.u32 	[%rd4], %r38;
	ld.global.u32 	%r39, [%rd42];
	ld.global.u32 	%r40, [%rd41];
	mul.wide.s32 	%rd35, %r40, 4;
	add.s64 	%rd36, %rd1, %rd35;
	ld.global.u32 	%r41, [%rd36];
	mad.lo.s32 	%r42, %r41, %r39, %r38;
	st.global.u32 	[%rd4], %r42;
	ld.global.u32 	%r43, [%rd42+4];
	ld.global.u32 	%r44, [%rd41+4];
	mul.wide.s32 	%rd37, %r44, 4;
	add.s64 	%rd38, %rd1, %rd37;
	ld.global.u32 	%r45, [%rd38];
	mad.lo.s32 	%r49, %r45, %r43, %r42;
	st.global.u32 	[%rd4], %r49;
	add.s32 	%r51, %r51, 4;
	add.s64 	%rd42, %rd42, 16;
	add.s64 	%rd41, %rd41, 16;
	setp.ne.s32 	%p6, %r51, 0;
	@%p6 bra 	$L__BB2_7;
$L__BB2_8:
	ret;

}


// ===== COMPILED SASS (sm_100) =====

	.target	sm_100

	.elftype	@"ET_EXEC"


//--------------------- .note.nv.tkinfo           --------------------------
	.section	.note.nv.tkinfo,"",@"SHT_NOTE"
	.sectionflags	@"SHF_NOTE_NV_TKINFO"
	.tkinfo
        /*0018*/ 	.word	0x00000002
        /*0030*/ 	.string	""
        /*0030*/ 	.string	"ptxas"
        /*0030*/ 	.string	"Cuda compilation tools, release 13.0, V13.0.88"
        /*0030*/ 	.string	"Build cuda_13.0.r13.0/compiler.36424714_0"
        /*0030*/ 	.string	"-arch sm_100 -m 64 "



//--------------------- .note.nv.cuinfo           --------------------------
	.section	.note.nv.cuinfo,"",@"SHT_NOTE"
	.sectionflags	@"SHF_NOTE_NV_CUINFO"
        /*0018*/ 	.short	0x0002
        /*001a*/ 	.short	0x0064
        /*001c*/ 	.short	0x0082
	.zero		2


//--------------------- .nv.info                  --------------------------
	.section	.nv.info,"",@"SHT_CUDA_INFO"
	.align	4


	//----- nvinfo : EIATTR_REGCOUNT
	.align		4
        /*0000*/ 	.byte	0x04, 0x2f
        /*0002*/ 	.short	(.L_1 - .L_0)
	.align		4
.L_0:
        /*0004*/ 	.word	index@(_Z15vectorDifKernelPKiS0_Pij)
        /*0008*/ 	.word	0x0000000c


	//----- nvinfo : EIATTR_FRAME_SIZE
	.align		4
.L_1:
        /*000c*/ 	.byte	0x04, 0x11
        /*000e*/ 	.short	(.L_3 - .L_2)
	.align		4
.L_2:
        /*0010*/ 	.word	index@(_Z15vectorDifKernelPKiS0_Pij)
        /*0014*/ 	.word	0x00000000


	//----- nvinfo : EIATTR_REGCOUNT
	.align		4
.L_3:
        /*0018*/ 	.byte	0x04, 0x2f
        /*001a*/ 	.short	(.L_5 - .L_4)
	.align		4
.L_4:
        /*001c*/ 	.word	index@(_Z22matrixVectorMultKernelPKiS0_Pijj)
        /*0020*/ 	.word	0x00000020


	//----- nvinfo : EIATTR_FRAME_SIZE
	.align		4
.L_5:
        /*0024*/ 	.byte	0x04, 0x11
        /*0026*/ 	.short	(.L_7 - .L_6)
	.align		4
.L_6:
        /*0028*/ 	.word	index@(_Z22matrixVectorMultKernelPKiS0_Pijj)
        /*002c*/ 	.word	0x00000000


	//----- nvinfo : EIATTR_REGCOUNT
	.align		4
.L_7:
        /*0030*/ 	.byte	0x04, 0x2f
        /*0032*/ 	.short	(.L_9 - .L_8)
	.align		4
.L_8:
        /*0034*/ 	.word	index@(_Z25csrMatrixVectorMultKernelPKiS0_S0_S0_Pij)
        /*0038*/ 	.word	0x00000016


	//----- nvinfo : EIATTR_FRAME_SIZE
	.align		4
.L_9:
        /*003c*/ 	.byte	0x04, 0x11
        /*003e*/ 	.short	(.L_11 - .L_10)
	.align		4
.L_10:
        /*0040*/ 	.word	index@(_Z25csrMatrixVectorMultKernelPKiS0_S0_S0_Pij)
        /*0044*/ 	.word	0x00000000


	//----- nvinfo : EIATTR_MIN_STACK_SIZE
	.align		4
.L_11:
        /*0048*/ 	.byte	0x04, 0x12
        /*004a*/ 	.short	(.L_13 - .L_12)
	.align		4
.L_12:
        /*004c*/ 	.word	index@(_Z25csrMatrixVectorMultKernelPKiS0_S0_S0_Pij)
        /*0050*/ 	.word	0x00000000


	//----- nvinfo : EIATTR_MIN_STACK_SIZE
	.align		4
.L_13:
        /*0054*/ 	.byte	0x04, 0x12
        /*0056*/ 	.short	(.L_15 - .L_14)
	.align		4
.L_14:
        /*0058*/ 	.word	index@(_Z22matrixVectorMultKernelPKiS0_Pijj)
        /*005c*/ 	.word	0x00000000


	//----- nvinfo : EIATTR_MIN_STACK_SIZE
	.align		4
.L_15:
        /*0060*/ 	.byte	0x04, 0x12
        /*0062*/ 	.short	(.L_17 - .L_16)
	.align		4
.L_16:
        /*0064*/ 	.word	index@(_Z15vectorDifKernelPKiS0_Pij)
        /*0068*/ 	.word	0x00000000
.L_17:


//--------------------- .nv.compat                --------------------------
	.section	.nv.compat,"",@"SHT_CUDA_COMPAT_INFO"
	.align	4
        /*0000*/ 	.byte	0x02, 0x09, 0x00, 0x00, 0x02, 0x02, 0x01, 0x00, 0x02, 0x05, 0x05, 0x00, 0x03, 0x07, 0x01, 0x01
        /*0010*/ 	.byte	0x02, 0x03, 0x00, 0x00, 0x02, 0x06, 0x01, 0x00, 0x04, 0x0b, 0x08, 0x00, 0x09, 0x00, 0x00, 0x00
        /*0020*/ 	.byte	0x00, 0x00, 0x00, 0x00


//--------------------- .nv.info._Z25csrMatrixVectorMultKernelPKiS0_S0_S0_Pij --------------------------
	.section	.nv.info._Z25csrMatrixVectorMultKernelPKiS0_S0_S0_Pij,"",@"SHT_CUDA_INFO"
	.sectionflags	@""
	.align	4


	//----- nvinfo : EIATTR_CUDA_API_VERSION
	.align		4
        /*0000*/ 	.byte	0x04, 0x37
        /*0002*/ 	.short	(.L_19 - .L_18)
.L_18:
        /*0004*/ 	.word	0x00000082


	//----- nvinfo : EIATTR_KPARAM_INFO
	.align		4
.L_19:
        /*0008*/ 	.byte	0x04, 0x17
        /*000a*/ 	.short	(.L_21 - .L_20)
.L_20:
        /*000c*/ 	.word	0x00000000
        /*0010*/ 	.short	0x0005
        /*0012*/ 	.short	0x0028
        /*0014*/ 	.byte	0x00, 0xf0, 0x11, 0x00


	//----- nvinfo : EIATTR_KPARAM_INFO
	.align		4
.L_21:
        /*0018*/ 	.byte	0x04, 0x17
        /*001a*/ 	.short	(.L_23 - .L_22)
.L_22:
        /*001c*/ 	.word	0x00000000
        /*0020*/ 	.short	0x0004
        /*0022*/ 	.short	0x0020
        /*0024*/ 	.byte	0x00, 0xf5, 0x21, 0x00


	//----- nvinfo : EIATTR_KPARAM_INFO
	.align		4
.L_23:
        /*0028*/ 	.byte	0x04, 0x17
        /*002a*/ 	.short	(.L_25 - .L_24)
.L_24:
        /*002c*/ 	.word	0x00000000
        /*0030*/ 	.short	0x0003
        /*0032*/ 	.short	0x0018
        /*0034*/ 	.byte	0x00, 0xf5, 0x21, 0x00


	//----- nvinfo : EIATTR_KPARAM_INFO
	.align		4
.L_25:
        /*0038*/ 	.byte	0x04, 0x17
        /*003a*/ 	.short	(.L_27 - .L_26)
.L_26:
        /*003c*/ 	.word	0x00000000
        /*0040*/ 	.short	0x0002
        /*0042*/ 	.short	0x0010
        /*0044*/ 	.byte	0x00, 0xf5, 0x21, 0x00


	//----- nvinfo : EIATTR_KPARAM_INFO
	.align		4
.L_27:
        /*0048*/ 	.byte	0x04, 0x17
        /*004a*/ 	.short	(.L_29 - .L_28)
.L_28:
        /*004c*/ 	.word	0x00000000
        /*0050*/ 	.short	0x0001
        /*0052*/ 	.short	0x0008
        /*0054*/ 	.byte	0x00, 0xf5, 0x21, 0x00


	//----- nvinfo : EIATTR_KPARAM_INFO
	.align		4
.L_29:
        /*0058*/ 	.byte	0x04, 0x17
        /*005a*/ 	.short	(.L_31 - .L_30)
.L_30:
        /*005c*/ 	.word	0x00000000
        /*0060*/ 	.short	0x0000
        /*0062*/ 	.short	0x0000
        /*0064*/ 	.byte	0x00, 0xf5, 0x21, 0x00


	//----- nvinfo : EIATTR_SPARSE_MMA_MASK
	.align		4
.L_31:
        /*0068*/ 	.byte	0x03, 0x50
        /*006a*/ 	.short	0x0000


	//----- nvinfo : EIATTR_MAXREG_COUNT
	.align		4
        /*006c*/ 	.byte	0x03, 0x1b
        /*006e*/ 	.short	0x00ff


	//----- nvinfo : EIATTR_MERCURY_ISA_VERSION
	.align		4
        /*0070*/ 	.byte	0x03, 0x5f
        /*0072*/ 	.short	0x0101


	//----- nvinfo : EIATTR_VRC_CTA_INIT_COUNT
	.align		4
        /*0074*/ 	.byte	0x02, 0x4a
	.zero		1
	.zero		1


	//----- nvinfo : EIATTR_EXIT_INSTR_OFFSETS
	.align		4
        /*0078*/ 	.byte	0x04, 0x1c
        /*007a*/ 	.short	(.L_33 - .L_32)


	//   ....[0]....
.L_32:
        /*007c*/ 	.word	0x00000070


	//   ....[1]....
        /*0080*/ 	.word	0x00000110


	//   ....[2]....
        /*0084*/ 	.word	0x00000390


	//   ....[3]....
        /*0088*/ 	.word	0x00000640


	//----- nvinfo : EIATTR_CRS_STACK_SIZE
	.align		4
.L_33:
        /*008c*/ 	.byte	0x04, 0x1e
        /*008e*/ 	.short	(.L_35 - .L_34)
.L_34:
        /*0090*/ 	.word	0x00000000


	//----- nvinfo : EIATTR_CBANK_PARAM_SIZE
	.align		4
.L_35:
        /*0094*/ 	.byte	0x03, 0x19
        /*0096*/ 	.short	0x002c


	//----- nvinfo : EIATTR_PARAM_CBANK
	.align		4
        /*0098*/ 	.byte	0x04, 0x0a
        /*009a*/ 	.short	(.L_37 - .L_36)
	.align		4
.L_36:
        /*009c*/ 	.word	index@(.nv.constant0._Z25csrMatrixVectorMultKernelPKiS0_S0_S0_Pij)
        /*00a0*/ 	.short	0x0380
        /*00a2*/ 	.short	0x002c


	//----- nvinfo : EIATTR_SW_WAR
	.align		4
.L_37:
        /*00a4*/ 	.byte	0x04, 0x36
        /*00a6*/ 	.short	(.L_39 - .L_38)
.L_38:
        /*00a8*/ 	.word	0x00000008
.L_39:


//--------------------- .nv.info._Z22matrixVectorMultKernelPKiS0_Pijj --------------------------
	.section	.nv.info._Z22matrixVectorMultKernelPKiS0_Pijj,"",@"SHT_CUDA_INFO"
	.sectionflags	@""
	.align	4


	//----- nvinfo : EIATTR_CUDA_API_VERSION
	.align		4
        /*0000*/ 	.byte	0x04, 0x37
        /*0002*/ 	.short	(.L_41 - .L_40)
.L_40:
        /*0004*/ 	.word	0x00000082


	//----- nvinfo : EIATTR_KPARAM_INFO
	.align		4
.L_41:
        /*0008*/ 	.byte	0x04, 0x17
        /*000a*/ 	.short	(.L_43 - .L_42)
.L_42:
        /*000c*/ 	.word	0x00000000
        /*0010*/ 	.short	0x0004
        /*0012*/ 	.short	0x001c
        /*0014*/ 	.byte	0x00, 0xf0, 0x11, 0x00


	//----- nvinfo : EIATTR_KPARAM_INFO
	.align		4
.L_43:
        /*0018*/ 	.byte	0x04, 0x17
        /*001a*/ 	.short	(.L_45 - .L_44)
.L_44:
        /*001c*/ 	.word	0x00000000
        /*0020*/ 	.short	0x0003
        /*0022*/ 	.short	0x0018
        /*0024*/ 	.byte	0x00, 0xf0, 0x11, 0x00


	//----- nvinfo : EIATTR_KPARAM_INFO
	.align		4
.L_45:
        /*0028*/ 	.byte	0x04, 0x17
        /*002a*/ 	.short	(.L_47 - .L_46)
.L_46:
        /*002c*/ 	.word	0x00000000
        /*0030*/ 	.short	0x0002
        /*0032*/ 	.short	0x0010
        /*0034*/ 	.byte	0x00, 0xf5, 0x21, 0x00


	//----- nvinfo : EIATTR_KPARAM_INFO
	.align		4
.L_47:
        /*0038*/ 	.byte	0x04, 0x17
        /*003a*/ 	.short	(.L_49 - .L_48)
.L_48:
        /*003c*/ 	.word	0x00000000
        /*0040*/ 	.short	0x0001
        /*0042*/ 	.short	0x0008
        /*0044*/ 	.byte	0x00, 0xf5, 0x21, 0x00


	//----- nvinfo : EIATTR_KPARAM_INFO
	.align		4
.L_49:
        /*0048*/ 	.byte	0x04, 0x17
        /*004a*/ 	.short	(.L_51 - .L_50)
.L_50:
        /*004c*/ 	.word	0x00000000
        /*0050*/ 	.short	0x0000
        /*0052*/ 	.short	0x0000
        /*0054*/ 	.byte	0x00, 0xf5, 0x21, 0x00


	//----- nvinfo : EIATTR_SPARSE_MMA_MASK
	.align		4
.L_51:
        /*0058*/ 	.byte	0x03, 0x50
        /*005a*/ 	.short	0x0000


	//----- nvinfo : EIATTR_MAXREG_COUNT
	.align		4
        /*005c*/ 	.byte	0x03, 0x1b
        /*005e*/ 	.short	0x00ff


	//----- nvinfo : EIATTR_MERCURY_ISA_VERSION
	.align		4
        /*0060*/ 	.byte	0x03, 0x5f
        /*0062*/ 	.short	0x0101


	//----- nvinfo : EIATTR_VRC_CTA_INIT_COUNT
	.align		4
        /*0064*/ 	.byte	0x02, 0x4a
	.zero		1
	.zero		1


	//----- nvinfo : EIATTR_EXIT_INSTR_OFFSETS
	.align		4
        /*0068*/ 	.byte	0x04, 0x1c
        /*006a*/ 	.short	(.L_53 - .L_52)


	//   ....[0]....
.L_52:
        /*006c*/ 	.word	0x00000070


	//   ....[1]....
        /*0070*/ 	.word	0x00000d20


	//----- nvinfo : EIATTR_CBANK_PARAM_SIZE
	.align		4
.L_53:
        /*0074*/ 	.byte	0x03, 0x19
        /*0076*/ 	.short	0x0020


	//----- nvinfo : EIATTR_PARAM_CBANK
	.align		4
        /*0078*/ 	.byte	0x04, 0x0a
        /*007a*/ 	.short	(.L_55 - .L_54)
	.align		4
.L_54:
        /*007c*/ 	.word	index@(.nv.constant0._Z22matrixVectorMultKernelPKiS0_Pijj)
        /*0080*/ 	.short	0x0380
        /*0082*/ 	.short	0x0020


	//----- nvinfo : EIATTR_SW_WAR
	.align		4
.L_55:
        /*0084*/ 	.byte	0x04, 0x36
        /*0086*/ 	.short	(.L_57 - .L_56)
.L_56:
        /*0088*/ 	.word	0x00000008
.L_57:


//--------------------- .nv.info._Z15vectorDifKernelPKiS0_Pij --------------------------
	.section	.nv.info._Z15vectorDifKernelPKiS0_Pij,"",@"SHT_CUDA_INFO"
	.sectionflags	@""
	.align	4


	//----- nvinfo : EIATTR_CUDA_API_VERSION
	.align		4
        /*0000*/ 	.byte	0x04, 0x37
        /*0002*/ 	.short	(.L_59 - .L_58)
.L_58:
        /*0004*/ 	.word	0x00000082


	//----- nvinfo : EIATTR_KPARAM_INFO
	.align		4
.L_59:
        /*0008*/ 	.byte	0x04, 0x17
        /*000a*/ 	.short	(.L_61 - .L_60)
.L_60:
        /*000c*/ 	.word	0x00000000
        /*0010*/ 	.short	0x0003
        /*0012*/ 	.short	0x0018
        /*0014*/ 	.byte	0x00, 0xf0, 0x11, 0x00


	//----- nvinfo : EIATTR_KPARAM_INFO
	.align		4
.L_61:
        /*0018*/ 	.byte	0x04, 0x17
        /*001a*/ 	.short	(.L_63 - .L_62)
.L_62:
        /*001c*/ 	.word	0x00000000
        /*0020*/ 	.short	0x0002
        /*0022*/ 	.short	0x0010
        /*0024*/ 	.byte	0x00, 0xf5, 0x21, 0x00


	//----- nvinfo : EIATTR_KPARAM_INFO
	.align		4
.L_63:
        /*0028*/ 	.byte	0x04, 0x17
        /*002a*/ 	.short	(.L_65 - .L_64)
.L_64:
        /*002c*/ 	.word	0x00000000
        /*0030*/ 	.short	0x0001
        /*0032*/ 	.short	0x0008
        /*0034*/ 	.byte	0x00, 0xf5, 0x21, 0x00


	//----- nvinfo : EIATTR_KPARAM_INFO
	.align		4
.L_65:
        /*0038*/ 	.byte	0x04, 0x17
        /*003a*/ 	.short	(.L_67 - .L_66)
.L_66:
        /*003c*/ 	.word	0x00000000
        /*0040*/ 	.short	0x0000
        /*0042*/ 	.short	0x0000
        /*0044*/ 	.byte	0x00, 0xf5, 0x21, 0x00


	//----- nvinfo : EIATTR_SPARSE_MMA_MASK
	.align		4
.L_67:
        /*0048*/ 	.byte	0x03, 0x50
        /*004a*/ 	.short	0x0000


	//----- nvinfo : EIATTR_MAXREG_COUNT
	.align		4
        /*004c*/ 	.byte	0x03, 0x1b
        /*004e*/ 	.short	0x00ff


	//----- nvinfo : EIATTR_MERCURY_ISA_VERSION
	.align		4
        /*0050*/ 	.byte	0x03, 0x5f
        /*0052*/ 	.short	0x0101


	//----- nvinfo : EIATTR_VRC_CTA_INIT_COUNT
	.align		4
        /*0054*/ 	.byte	0x02, 0x4a
	.zero		1
	.zero		1


	//----- nvinfo : EIATTR_EXIT_INSTR_OFFSETS
	.align		4
        /*0058*/ 	.byte	0x04, 0x1c
        /*005a*/ 	.short	(.L_69 - .L_68)


	//   ....[0]....
.L_68:
        /*005c*/ 	.word	0x00000070


	//   ....[1]....
        /*0060*/ 	.word	0x00000130


	//----- nvinfo : EIATTR_CBANK_PARAM_SIZE
	.align		4
.L_69:
        /*0064*/ 	.byte	0x03, 0x19
        /*0066*/ 	.short	0x001c


	//----- nvinfo : EIATTR_PARAM_CBANK
	.align		4
        /*0068*/ 	.byte	0x04, 0x0a
        /*006a*/ 	.short	(.L_71 - .L_70)
	.align		4
.L_70:
        /*006c*/ 	.word	index@(.nv.constant0._Z15vectorDifKernelPKiS0_Pij)
        /*0070*/ 	.short	0x0380
        /*0072*/ 	.short	0x001c


	//----- nvinfo : EIATTR_SW_WAR
	.align		4
.L_71:
        /*0074*/ 	.byte	0x04, 0x36
        /*0076*/ 	.short	(.L_73 - .L_72)
.L_72:
        /*0078*/ 	.word	0x00000008
.L_73:


//--------------------- .nv.callgraph             --------------------------
	.section	.nv.callgraph,"",@"SHT_CUDA_CALLGRAPH"
	.align	4
	.sectionentsize	8
	.align		4
        /*0000*/ 	.word	0x00000000
	.align		4
        /*0004*/ 	.word	0xffffffff
	.align		4
        /*0008*/ 	.word	0x00000000
	.align		4
        /*000c*/ 	.word	0xfffffffe
	.align		4
        /*0010*/ 	.word	0x00000000
	.align		4
        /*0014*/ 	.word	0xfffffffd
	.align		4
        /*0018*/ 	.word	0x00000000
	.align		4
        /*001c*/ 	.word	0xfffffffc


//--------------------- .text._Z25csrMatrixVectorMultKernelPKiS0_S0_S0_Pij --------------------------
	.section	.text._Z25csrMatrixVectorMultKernelPKiS0_S0_S0_Pij,"ax",@progbits
	.align	128
        .global         _Z25csrMatrixVectorMultKernelPKiS0_S0_S0_Pij
        .type           _Z25csrMatrixVectorMultKernelPKiS0_S0_S0_Pij,@function
        .size           _Z25csrMatrixVectorMultKernelPKiS0_S0_S0_Pij,(.L_x_13 - _Z25csrMatrixVectorMultKernelPKiS0_S0_S0_Pij)
        .other          _Z25csrMatrixVectorMultKernelPKiS0_S0_S0_Pij,@"STO_CUDA_ENTRY STV_DEFAULT"
_Z25csrMatrixVectorMultKernelPKiS0_S0_S0_Pij:
.text._Z25csrMatrixVectorMultKernelPKiS0_S0_S0_Pij:
[----:B------:R-:W-:Y:S01]  /*0000*/  LDC R1, c[0x0][0x37c] ;  /* 0x0000df00ff017b82 */ /* 0x000fe20000000800 */
[----:B------:R-:W0:Y:S07]  /*0010*/  S2R R0, SR_TID.X ;  /* 0x0000000000007919 */ /* 0x000e2e0000002100 */
[----:B------:R-:W0:Y:S01]  /*0020*/  S2UR UR4, SR_CTAID.X ;  /* 0x00000000000479c3 */ /* 0x000e220000002500 */
[----:B------:R-:W1:Y:S07]  /*0030*/  LDCU UR5, c[0x0][0x3a8] ;  /* 0x00007500ff0577ac */ /* 0x000e6e0008000800 */
[----:B------:R-:W0:Y:S02]  /*0040*/  LDC R7, c[0x0][0x360] ;  /* 0x0000d800ff077b82 */ /* 0x000e240000000800 */
[----:B0-----:R-:W-:-:S05]  /*0050*/  IMAD R7, R7, UR4, R0 ;  /* 0x0000000407077c24 */ /* 0x001fca000f8e0200 */
[----:B-1----:R-:W-:-:S13]  /*0060*/  ISETP.GE.U32.AND P0, PT, R7, UR5, PT ;  /* 0x0000000507007c0c */ /* 0x002fda000bf06070 */
[----:B------:R-:W-:Y:S05]  /*0070*/  @P0 EXIT ;  /* 0x000000000000094d */ /* 0x000fea0003800000 */
[----:B------:R-:W0:Y:S01]  /*0080*/  LDC.64 R4, c[0x0][0x380] ;  /* 0x0000e000ff047b82 */ /* 0x000e220000000a00 */
[----:B------:R-:W1:Y:S07]  /*0090*/  LDCU.64 UR4, c[0x0][0x358] ;  /* 0x00006b00ff0477ac */ /* 0x000e6e0008000a00 */
[----:B------:R-:W2:Y:S01]  /*00a0*/  LDC.64 R2, c[0x0][0x3a0] ;  /* 0x0000e800ff027b82 */ /* 0x000ea20000000a00 */
[----:B0-----:R-:W-:-:S05]  /*00b0*/  IMAD.WIDE.U32 R4, R7, 0x4, R4 ;  /* 0x0000000407047825 */ /* 0x001fca00078e0004 */
[----:B-1----:R-:W3:Y:S04]  /*00c0*/  LDG.E R11, desc[UR4][R4.64] ;  /* 0x00000004040b7981 */ /* 0x002ee8000c1e1900 */
[----:B------:R-:W3:Y:S01]  /*00d0*/  LDG.E R0, desc[UR4][R4.64+0x4] ;  /* 0x0000040404007981 */ /* 0x000ee2000c1e1900 */
[----:B--2---:R-:W-:-:S05]  /*00e0*/  IMAD.WIDE.U32 R2, R7, 0x4, R2 ;  /* 0x0000000407027825 */ /* 0x004fca00078e0002 */
[----:B------:R0:W-:Y:S01]  /*00f0*/  STG.E desc[UR4][R2.64], RZ ;  /* 0x000000ff02007986 */ /* 0x0001e2000c101904 */
[----:B---3--:R-:W-:-:S13]  /*0100*/  ISETP.GE.U32.AND P0, PT, R11, R0, PT ;  /* 0x000000000b00720c */ /* 0x008fda0003f06070 */
[----:B0-----:R-:W-:Y:S05]  /*0110*/  @P0 EXIT ;  /* 0x000000000000094d */ /* 0x001fea0003800000 */
[C---:B------:R-:W-:Y:S01]  /*0120*/  IADD3 R4, PT, PT, -R11.reuse, R0, RZ ;  /* 0x000000000b047210 */ /* 0x040fe20007ffe1ff */
[----:B------:R-:W-:Y:S01]  /*0130*/  IMAD.IADD R5, R11, 0x1, -R0 ;  /* 0x000000010b057824 */ /* 0x000fe200078e0a00 */
[----:B------:R-:W-:Y:S01]  /*0140*/  BSSY.RECONVERGENT B0, `(.L_x_0) ;  /* 0x0000024000007945 */ /* 0x000fe20003800200 */
[----:B------:R-:W-:Y:S01]  /*0150*/  HFMA2 R7, -RZ, RZ, 0, 0 ;  /* 0x00000000ff077431 */ /* 0x000fe200000001ff */
[----:B------:R-:W-:Y:S01]  /*0160*/  LOP3.LUT P1, R10, R4, 0x3, RZ, 0xc0, !PT ;  /* 0x00000003040a7812 */ /* 0x000fe2000782c0ff */
[----:B------:R-:W-:Y:S01]  /*0170*/  IMAD.MOV.U32 R13, RZ, RZ, R11 ;  /* 0x000000ffff0d7224 */ /* 0x000fe200078e000b */
[----:B------:R-:W-:-:S11]  /*0180*/  ISETP.GT.U32.AND P0, PT, R5, -0x4, PT ;  /* 0xfffffffc0500780c */ /* 0x000fd60003f04070 */
[----:B------:R-:W-:Y:S05]  /*0190*/  @!P1 BRA `(.L_x_1) ;  /* 0x0000000000789947 */ /* 0x000fea0003800000 */
[----:B------:R-:W0:Y:S01]  /*01a0*/  LDC.64 R6, c[0x0][0x388] ;  /* 0x0000e200ff067b82 */ /* 0x000e220000000a00 */
[----:B------:R-:W-:-:S07]  /*01b0*/  IMAD.MOV.U32 R13, RZ, RZ, R11 ;  /* 0x000000ffff0d7224 */ /* 0x000fce00078e000b */
[----:B------:R-:W1:Y:S08]  /*01c0*/  LDC.64 R8, c[0x0][0x390] ;  /* 0x0000e400ff087b82 */ /* 0x000e700000000a00 */
[----:B------:R-:W2:Y:S01]  /*01d0*/  LDC.64 R4, c[0x0][0x398] ;  /* 0x0000e600ff047b82 */ /* 0x000ea20000000a00 */
[----:B0-----:R-:W-:-:S04]  /*01e0*/  IMAD.WIDE.U32 R6, R11, 0x4, R6 ;  /* 0x000000040b067825 */ /* 0x001fc800078e0006 */
[----:B------:R-:W-:Y:S01]  /*01f0*/  IMAD.MOV.U32 R17, RZ, RZ, R7 ;  /* 0x000000ffff117224 */ /* 0x000fe200078e0007 */
[----:B------:R-:W-:Y:S02]  /*0200*/  MOV R16, R6 ;  /* 0x0000000600107202 */ /* 0x000fe40000000f00 */
[----:B------:R-:W-:Y:S01]  /*0210*/  IADD3 R6, PT, PT, -R10, RZ, RZ ;  /* 0x000000ff0a067210 */ /* 0x000fe20007ffe1ff */
[----:B-1----:R-:W-:Y:S01]  /*0220*/  IMAD.WIDE.U32 R8, R11, 0x4, R8 ;  /* 0x000000040b087825 */ /* 0x002fe200078e0008 */
[----:B------:R-:W-:-:S03]  /*0230*/  MOV R7, RZ ;  /* 0x000000ff00077202 */ /* 0x000fc60000000f00 */
[----:B------:R-:W-:Y:S01]  /*0240*/  IMAD.MOV.U32 R15, RZ, RZ, R9 ;  /* 0x000000ffff0f7224 */ /* 0x000fe200078e0009 */
[----:B------:R-:W-:-:S07]  /*0250*/  MOV R14, R8 ;  /* 0x00000008000e7202 */ /* 0x000fce0000000f00 */
.L_x_2:
[----:B------:R-:W-:Y:S01]  /*0260*/  IMAD.MOV.U32 R10, RZ, RZ, R16 ;  /* 0x000000ffff0a7224 */ /* 0x000fe200078e0010 */
[----:B------:R-:W-:-:S05]  /*0270*/  MOV R11, R17 ;  /* 0x00000011000b7202 */ /* 0x000fca0000000f00 */
[----:B0-----:R0:W2:Y:S02]  /*0280*/  LDG.E R9, desc[UR4][R10.64] ;  /* 0x000000040a097981 */ /* 0x0010a4000c1e1900 */
[----:B0-----:R-:W-:Y:S01]  /*0290*/  IMAD.MOV.U32 R10, RZ, RZ, R14 ;  /* 0x000000ffff0a7224 */ /* 0x001fe200078e000e */
[----:B------:R-:W-:-:S05]  /*02a0*/  MOV R11, R15 ;  /* 0x0000000f000b7202 */ /* 0x000fca0000000f00 */
[----:B------:R-:W3:Y:S01]  /*02b0*/  LDG.E R12, desc[UR4][R10.64] ;  /* 0x000000040a0c7981 */ /* 0x000ee2000c1e1900 */
[----:B--2---:R-:W-:-:S06]  /*02c0*/  IMAD.WIDE R8, R9, 0x4, R4 ;  /* 0x0000000409087825 */ /* 0x004fcc00078e0204 */
[----:B------:R-:W3:Y:S01]  /*02d0*/  LDG.E R8, desc[UR4][R8.64] ;  /* 0x0000000408087981 */ /* 0x000ee2000c1e1900 */
[----:B------:R-:W-:-:S05]  /*02e0*/  VIADD R6, R6, 0x1 ;  /* 0x0000000106067836 */ /* 0x000fca0000000000 */
[----:B------:R-:W-:Y:S02]  /*02f0*/  ISETP.NE.AND P1, PT, R6, RZ, PT ;  /* 0x000000ff0600720c */ /* 0x000fe40003f25270 */
[----:B------:R-:W-:Y:S02]  /*0300*/  IADD3 R16, P2, PT, R16, 0x4, RZ ;  /* 0x0000000410107810 */ /* 0x000fe40007f5e0ff */
[----:B------:R-:W-:Y:S02]  /*0310*/  IADD3 R14, P3, PT, R14, 0x4, RZ ;  /* 0x000000040e0e7810 */ /* 0x000fe40007f7e0ff */
[----:B------:R-:W-:Y:S01]  /*0320*/  IADD3 R13, PT, PT, R13, 0x1, RZ ;  /* 0x000000010d0d7810 */ /* 0x000fe20007ffe0ff */
[----:B------:R-:W-:Y:S01]  /*0330*/  IMAD.X R17, RZ, RZ, R17, P2 ;  /* 0x000000ffff117224 */ /* 0x000fe200010e0611 */
[----:B------:R-:W-:Y:S01]  /*0340*/  IADD3.X R15, PT, PT, RZ, R15, RZ, P3, !PT ;  /* 0x0000000fff0f7210 */ /* 0x000fe20001ffe4ff */
[----:B---3--:R-:W-:-:S05]  /*0350*/  IMAD R7, R12, R8, R7 ;  /* 0x000000080c077224 */ /* 0x008fca00078e0207 */
[----:B------:R0:W-:Y:S01]  /*0360*/  STG.E desc[UR4][R2.64], R7 ;  /* 0x0000000702007986 */ /* 0x0001e2000c101904 */
[----:B------:R-:W-:Y:S05]  /*0370*/  @P1 BRA `(.L_x_2) ;  /* 0xfffffffc00b81947 */ /* 0x000fea000383ffff */
.L_x_1:
[----:B------:R-:W-:Y:S05]  /*0380*/  BSYNC.RECONVERGENT B0 ;  /* 0x0000000000007941 */ /* 0x000fea0003800200 */
.L_x_0:
[----:B------:R-:W-:Y:S05]  /*0390*/  @P0 EXIT ;  /* 0x000000000000094d */ /* 0x000fea0003800000 */
[----:B------:R-:W1:Y:S01]  /*03a0*/  LDCU.64 UR6, c[0x0][0x390] ;  /* 0x00007200ff0677ac */ /* 0x000e620008000a00 */
[----:B------:R-:W-:Y:S02]  /*03b0*/  HFMA2 R5, -RZ, RZ, 0, 0 ;  /* 0x00000000ff057431 */ /* 0x000fe400000001ff */
[----:B------:R-:W-:Y:S01]  /*03c0*/  IMAD.MOV.U32 R4, RZ, RZ, 0x8 ;  /* 0x00000008ff047424 */ /* 0x000fe200078e00ff */
[----:B------:R-:W-:Y:S01]  /*03d0*/  IADD3 R0, PT, PT, -R0, R13, RZ ;  /* 0x0000000d00007210 */ /* 0x000fe20007ffe1ff */
[----:B------:R-:W2:Y:S02]  /*03e0*/  LDCU.64 UR8, c[0x0][0x388] ;  /* 0x00007100ff0877ac */ /* 0x000ea40008000a00 */
[----:B------:R-:W-:-:S03]  /*03f0*/  IMAD.WIDE.U32 R4, R13, 0x4, R4 ;  /* 0x000000040d047825 */ /* 0x000fc600078e0004 */
[C---:B-1----:R-:W-:Y:S02]  /*0400*/  IADD3 R8, P0, PT, R4.reuse, UR6, RZ ;  /* 0x0000000604087c10 */ /* 0x042fe4000ff1e0ff */
[----:B--2---:R-:W-:Y:S02]  /*0410*/  IADD3 R4, P1, PT, R4, UR8, RZ ;  /* 0x0000000804047c10 */ /* 0x004fe4000ff3e0ff */
[C---:B------:R-:W-:Y:S02]  /*0420*/  IADD3.X R9, PT, PT, R5.reuse, UR7, RZ, P0, !PT ;  /* 0x0000000705097c10 */ /* 0x040fe400087fe4ff */
[----:B------:R-:W-:-:S09]  /*0430*/  IADD3.X R5, PT, PT, R5, UR9, RZ, P1, !PT ;  /* 0x0000000905057c10 */ /* 0x000fd20008ffe4ff */
.L_x_3:
[----:B--2---:R-:W2:Y:S01]  /*0440*/  LDG.E R13, desc[UR4][R4.64+-0x8] ;  /* 0xfffff804040d7981 */ /* 0x004ea2000c1e1900 */
[----:B------:R-:W2:Y:S03]  /*0450*/  LDC.64 R10, c[0x0][0x398] ;  /* 0x0000e600ff0a7b82 */ /* 0x000ea60000000a00 */
[----:B------:R-:W3:Y:S01]  /*0460*/  LDG.E R6, desc[UR4][R8.64+-0x8] ;  /* 0xfffff80408067981 */ /* 0x000ee2000c1e1900 */
[----:B--2---:R-:W-:-:S06]  /*0470*/  IMAD.WIDE R12, R13, 0x4, R10 ;  /* 0x000000040d0c7825 */ /* 0x004fcc00078e020a */
[----:B------:R-:W3:Y:S02]  /*0480*/  LDG.E R12, desc[UR4][R12.64] ;  /* 0x000000040c0c7981 */ /* 0x000ee4000c1e1900 */
[----:B---3--:R-:W-:-:S05]  /*0490*/  IMAD R17, R6, R12, R7 ;  /* 0x0000000c06117224 */ /* 0x008fca00078e0207 */
[----:B------:R1:W-:Y:S04]  /*04a0*/  STG.E desc[UR4][R2.64], R17 ;  /* 0x0000001102007986 */ /* 0x0003e8000c101904 */
[----:B0-----:R-:W2:Y:S04]  /*04b0*/  LDG.E R7, desc[UR4][R4.64+-0x4] ;  /* 0xfffffc0404077981 */ /* 0x001ea8000c1e1900 */
[----:B------:R-:W3:Y:S01]  /*04c0*/  LDG.E R14, desc[UR4][R8.64+-0x4] ;  /* 0xfffffc04080e7981 */ /* 0x000ee2000c1e1900 */
[----:B--2---:R-:W-:-:S06]  /*04d0*/  IMAD.WIDE R6, R7, 0x4, R10 ;  /* 0x0000000407067825 */ /* 0x004fcc00078e020a */
[----:B------:R-:W3:Y:S02]  /*04e0*/  LDG.E R6, desc[UR4][R6.64] ;  /* 0x0000000406067981 */ /* 0x000ee4000c1e1900 */
[----:B---3--:R-:W-:-:S05]  /*04f0*/  IMAD R19, R14, R6, R17 ;  /* 0x000000060e137224 */ /* 0x008fca00078e0211 */
[----:B------:R2:W-:Y:S04]  /*0500*/  STG.E desc[UR4][R2.64], R19 ;  /* 0x0000001302007986 */ /* 0x0005e8000c101904 */
[----:B------:R-:W3:Y:S04]  /*0510*/  LDG.E R15, desc[UR4][R4.64] ;  /* 0x00000004040f7981 */ /* 0x000ee8000c1e1900 */
[----:B------:R-:W4:Y:S01]  /*0520*/  LDG.E R12, desc[UR4][R8.64] ;  /* 0x00000004080c7981 */ /* 0x000f22000c1e1900 */
[----:B---3--:R-:W-:-:S06]  /*0530*/  IMAD.WIDE R14, R15, 0x4, R10 ;  /* 0x000000040f0e7825 */ /* 0x008fcc00078e020a */
[----:B------:R-:W4:Y:S02]  /*0540*/  LDG.E R14, desc[UR4][R14.64] ;  /* 0x000000040e0e7981 */ /* 0x000f24000c1e1900 */
[----:B----4-:R-:W-:-:S05]  /*0550*/  IMAD R13, R12, R14, R19 ;  /* 0x0000000e0c0d7224 */ /* 0x010fca00078e0213 */
[----:B------:R2:W-:Y:S04]  /*0560*/  STG.E desc[UR4][R2.64], R13 ;  /* 0x0000000d02007986 */ /* 0x0005e8000c101904 */
[----:B-1----:R-:W3:Y:S04]  /*0570*/  LDG.E R17, desc[UR4][R4.64+0x4] ;  /* 0x0000040404117981 */ /* 0x002ee8000c1e1900 */
[----:B------:R0:W4:Y:S01]  /*0580*/  LDG.E R6, desc[UR4][R8.64+0x4] ;  /* 0x0000040408067981 */ /* 0x000122000c1e1900 */
[----:B---3--:R-:W-:-:S06]  /*0590*/  IMAD.WIDE R10, R17, 0x4, R10 ;  /* 0x00000004110a7825 */ /* 0x008fcc00078e020a */
[----:B------:R-:W4:Y:S01]  /*05a0*/  LDG.E R10, desc[UR4][R10.64] ;  /* 0x000000040a0a7981 */ /* 0x000f22000c1e1900 */
[----:B------:R-:W-:-:S05]  /*05b0*/  VIADD R0, R0, 0x4 ;  /* 0x0000000400007836 */ /* 0x000fca0000000000 */
[----:B------:R-:W-:Y:S02]  /*05c0*/  ISETP.NE.AND P0, PT, R0, RZ, PT ;  /* 0x000000ff0000720c */ /* 0x000fe40003f05270 */
[----:B0-----:R-:W-:Y:S02]  /*05d0*/  IADD3 R8, P1, PT, R8, 0x10, RZ ;  /* 0x0000001008087810 */ /* 0x001fe40007f3e0ff */
[----:B------:R-:W-:Y:S02]  /*05e0*/  IADD3 R4, P2, PT, R4, 0x10, RZ ;  /* 0x0000001004047810 */ /* 0x000fe40007f5e0ff */
[----:B------:R-:W-:Y:S02]  /*05f0*/  IADD3.X R9, PT, PT, RZ, R9, RZ, P1, !PT ;  /* 0x00000009ff097210 */ /* 0x000fe40000ffe4ff */
[----:B------:R-:W-:Y:S01]  /*0600*/  IADD3.X R5, PT, PT, RZ, R5, RZ, P2, !PT ;  /* 0x00000005ff057210 */ /* 0x000fe200017fe4ff */
[----:B----4-:R-:W-:-:S05]  /*0610*/  IMAD R7, R6, R10, R13 ;  /* 0x0000000a06077224 */ /* 0x010fca00078e020d */
[----:B------:R2:W-:Y:S01]  /*0620*/  STG.E desc[UR4][R2.64], R7 ;  /* 0x0000000702007986 */ /* 0x0005e2000c101904 */
[----:B------:R-:W-:Y:S05]  /*0630*/  @P0 BRA `(.L_x_3) ;  /* 0xfffffffc00800947 */ /* 0x000fea000383ffff */
[----:B------:R-:W-:Y:S05]  /*0640*/  EXIT ;  /* 0x000000000000794d */ /* 0x000fea0003800000 */
.L_x_4:
[----:B------:R-:W-:-:S00]  /*0650*/  BRA `(.L_x_4) ;  /* 0xfffffffc00fc7947 */ /* 0x000fc0000383ffff */
[----:B------:R-:W-:-:S00]  /*0660*/  NOP ;  /* 0x0000000000007918 */ /* 0x000fc00000000000 */
        /* <DEDUP_REMOVED lines=9> */
.L_x_13:


//--------------------- .text._Z22matrixVectorMultKernelPKiS0_Pijj --------------------------
	.section	.text._Z22matrixVectorMultKernelPKiS0_Pijj,"ax",@progbits
	.align	128
        .global         _Z22matrixVectorMultKernelPKiS0_Pijj
        .type           _Z22matrixVectorMultKernelPKiS0_Pijj,@function
        .size           _Z22matrixVectorMultKernelPKiS0_Pijj,(.L_x_14 - _Z22matrixVectorMultKernelPKiS0_Pijj)
        .other          _Z22matrixVectorMultKernelPKiS0_Pijj,@"STO_CUDA_ENTRY STV_DEFAULT"
_Z22matrixVectorMultKernelPKiS0_Pijj:
.text._Z22matrixVectorMultKernelPKiS0_Pijj:
        /* <DEDUP_REMOVED lines=8> */
[----:B------:R-:W0:Y:S01]  /*0080*/  LDCU UR8, c[0x0][0x39c] ;  /* 0x00007380ff0877ac */ /* 0x000e220008000800 */
[----:B------:R-:W-:Y:S01]  /*0090*/  HFMA2 R0, -RZ, RZ, 0, 0 ;  /* 0x00000000ff007431 */ /* 0x000fe200000001ff */
[----:B------:R-:W1:Y:S01]  /*00a0*/  LDCU.64 UR6, c[0x0][0x358] ;  /* 0x00006b00ff0677ac */ /* 0x000e620008000a00 */
[----:B0-----:R-:W-:-:S09]  /*00b0*/  UISETP.NE.AND UP0, UPT, UR8, URZ, UPT ;  /* 0x000000ff0800728c */ /* 0x001fd2000bf05270 */
[----:B-1----:R-:W-:Y:S05]  /*00c0*/  BRA.U !UP0, `(.L_x_5) ;  /* 0x0000000d08087547 */ /* 0x002fea000b800000 */
[----:B------:R-:W-:Y:S01]  /*00d0*/  UISETP.GE.U32.AND UP0, UPT, UR8, 0x10, UPT ;  /* 0x000000100800788c */ /* 0x000fe2000bf06070 */
[----:B------:R-:W-:Y:S01]  /*00e0*/  MOV R17, RZ ;  /* 0x000000ff00117202 */ /* 0x000fe20000000f00 */
[----:B------:R-:W-:Y:S01]  /*00f0*/  ULOP3.LUT UR4, UR8, 0xf, URZ, 0xc0, !UPT ;  /* 0x0000000f08047892 */ /* 0x000fe2000f8ec0ff */
[----:B------:R-:W-:-:S03]  /*0100*/  MOV R0, RZ ;  /* 0x000000ff00007202 */ /* 0x000fc60000000f00 */
[----:B------:R-:W-:-:S03]  /*0110*/  UISETP.NE.AND UP1, UPT, UR4, URZ, UPT ;  /* 0x000000ff0400728c */ /* 0x000fc6000bf25270 */
[----:B------:R-:W-:Y:S08]  /*0120*/  BRA.U !UP0, `(.L_x_6) ;  /* 0x0000000508687547 */ /* 0x000ff0000b800000 */
[----:B------:R-:W-:Y:S01]  /*0130*/  ULOP3.LUT UR5, UR8, 0xfffffff0, URZ, 0xc0, !UPT ;  /* 0xfffffff008057892 */ /* 0x000fe2000f8ec0ff */
[----:B------:R-:W-:Y:S01]  /*0140*/  HFMA2 R0, -RZ, RZ, 0, 0 ;  /* 0x00000000ff007431 */ /* 0x000fe200000001ff */
[----:B------:R-:W-:-:S04]  /*0150*/  MOV R15, RZ ;  /* 0x000000ff000f7202 */ /* 0x000fc80000000f00 */
[----:B------:R-:W-:-:S07]  /*0160*/  MOV R17, UR5 ;  /* 0x0000000500117c02 */ /* 0x000fce0008000f00 */
.L_x_7:
[----:B------:R-:W0:Y:S01]  /*0170*/  LDC.64 R6, c[0x0][0x380] ;  /* 0x0000e000ff067b82 */ /* 0x000e220000000a00 */
[----:B------:R-:W-:-:S05]  /*0180*/  IMAD R21, R14, UR8, R15 ;  /* 0x000000080e157c24 */ /* 0x000fca000f8e020f */
[C---:B------:R-:W-:Y:S02]  /*0190*/  IADD3 R13, PT, PT, R21.reuse, 0x1, RZ ;  /* 0x00000001150d7810 */ /* 0x040fe40007ffe0ff */
[----:B------:R-:W1:Y:S01]  /*01a0*/  LDC.64 R4, c[0x0][0x388] ;  /* 0x0000e200ff047b82 */ /* 0x000e620000000a00 */
[C---:B------:R-:W-:Y:S02]  /*01b0*/  IADD3 R11, PT, PT, R21.reuse, 0x2, RZ ;  /* 0x00000002150b7810 */ /* 0x040fe40007ffe0ff */
[C---:B------:R-:W-:Y:S01]  /*01c0*/  IADD3 R9, PT, PT, R21.reuse, 0x3, RZ ;  /* 0x0000000315097810 */ /* 0x040fe20007ffe0ff */
[----:B0-----:R-:W-:-:S04]  /*01d0*/  IMAD.WIDE.U32 R28, R21, 0x4, R6 ;  /* 0x00000004151c7825 */ /* 0x001fc800078e0006 */
[----:B------:R-:W-:Y:S02]  /*01e0*/  IMAD.WIDE.U32 R12, R13, 0x4, R6 ;  /* 0x000000040d0c7825 */ /* 0x000fe400078e0006 */
[----:B------:R-:W2:Y:S02]  /*01f0*/  LDG.E R28, desc[UR6][R28.64] ;  /* 0x000000061c1c7981 */ /* 0x000ea4000c1e1900 */
[----:B-1----:R-:W-:Y:S02]  /*0200*/  IMAD.WIDE.U32 R4, R15, 0x4, R4 ;  /* 0x000000040f047825 */ /* 0x002fe400078e0004 */
[----:B------:R-:W3:Y:S04]  /*0210*/  LDG.E R2, desc[UR6][R12.64] ;  /* 0x000000060c027981 */ /* 0x000ee8000c1e1900 */
[----:B------:R-:W2:Y:S01]  /*0220*/  LDG.E R3, desc[UR6][R4.64] ;  /* 0x0000000604037981 */ /* 0x000ea2000c1e1900 */
[----:B------:R-:W-:Y:S01]  /*0230*/  IMAD.WIDE.U32 R10, R11, 0x4, R6 ;  /* 0x000000040b0a7825 */ /* 0x000fe200078e0006 */
[----:B------:R-:W-:-:S02]  /*0240*/  IADD3 R23, PT, PT, R21, 0x4, RZ ;  /* 0x0000000415177810 */ /* 0x000fc40007ffe0ff */
[----:B------:R-:W3:Y:S01]  /*0250*/  LDG.E R26, desc[UR6][R4.64+0x4] ;  /* 0x00000406041a7981 */ /* 0x000ee2000c1e1900 */
[--C-:B------:R-:W-:Y:S01]  /*0260*/  IMAD.WIDE.U32 R8, R9, 0x4, R6.reuse ;  /* 0x0000000409087825 */ /* 0x100fe200078e0006 */
[----:B------:R-:W-:Y:S02]  /*0270*/  IADD3 R25, PT, PT, R21, 0x5, RZ ;  /* 0x0000000515197810 */ /* 0x000fe40007ffe0ff */
[----:B------:R0:W4:Y:S04]  /*0280*/  LDG.E R19, desc[UR6][R10.64] ;  /* 0x000000060a137981 */ /* 0x000128000c1e1900 */
[----:B------:R-:W4:Y:S04]  /*0290*/  LDG.E R16, desc[UR6][R4.64+0x8] ;  /* 0x0000080604107981 */ /* 0x000f28000c1e1900 */
[----:B------:R-:W5:Y:S01]  /*02a0*/  LDG.E R18, desc[UR6][R4.64+0xc] ;  /* 0x00000c0604127981 */ /* 0x000f62000c1e1900 */
[----:B0-----:R-:W-:-:S03]  /*02b0*/  IMAD.WIDE.U32 R10, R23, 0x4, R6 ;  /* 0x00000004170a7825 */ /* 0x001fc600078e0006 */
[----:B------:R0:W5:Y:S01]  /*02c0*/  LDG.E R23, desc[UR6][R8.64] ;  /* 0x0000000608177981 */ /* 0x000162000c1e1900 */
[----:B------:R-:W-:-:S03]  /*02d0*/  IADD3 R13, PT, PT, R21, 0x6, RZ ;  /* 0x00000006150d7810 */ /* 0x000fc60007ffe0ff */
[----:B------:R-:W5:Y:S04]  /*02e0*/  LDG.E R20, desc[UR6][R4.64+0x10] ;  /* 0x0000100604147981 */ /* 0x000f68000c1e1900 */
[----:B------:R-:W5:Y:S01]  /*02f0*/  LDG.E R27, desc[UR6][R4.64+0x14] ;  /* 0x00001406041b7981 */ /* 0x000f62000c1e1900 */
[----:B0-----:R-:W-:-:S03]  /*0300*/  IMAD.WIDE.U32 R8, R25, 0x4, R6 ;  /* 0x0000000419087825 */ /* 0x001fc600078e0006 */
[----:B------:R-:W5:Y:S01]  /*0310*/  LDG.E R25, desc[UR6][R10.64] ;  /* 0x000000060a197981 */ /* 0x000f62000c1e1900 */
[----:B------:R-:W-:-:S03]  /*0320*/  IMAD.WIDE.U32 R12, R13, 0x4, R6 ;  /* 0x000000040d0c7825 */ /* 0x000fc600078e0006 */
[----:B------:R-:W5:Y:S04]  /*0330*/  LDG.E R22, desc[UR6][R8.64] ;  /* 0x0000000608167981 */ /* 0x000f68000c1e1900 */
[----:B------:R0:W5:Y:S04]  /*0340*/  LDG.E R24, desc[UR6][R12.64] ;  /* 0x000000060c187981 */ /* 0x000168000c1e1900 */
[----:B------:R-:W5:Y:S01]  /*0350*/  LDG.E R29, desc[UR6][R4.64+0x18] ;  /* 0x00001806041d7981 */ /* 0x000f62000c1e1900 */
[----:B0-----:R-:W-:-:S05]  /*0360*/  IADD3 R13, PT, PT, R21, 0xa, RZ ;  /* 0x0000000a150d7810 */ /* 0x001fca0007ffe0ff */
[----:B------:R-:W-:-:S04]  /*0370*/  IMAD.WIDE.U32 R12, R13, 0x4, R6 ;  /* 0x000000040d0c7825 */ /* 0x000fc800078e0006 */
[----:B--2---:R-:W-:Y:S01]  /*0380*/  IMAD R3, R28, R3, R0 ;  /* 0x000000031c037224 */ /* 0x004fe200078e0200 */
[C---:B------:R-:W-:Y:S02]  /*0390*/  IADD3 R0, PT, PT, R21.reuse, 0x7, RZ ;  /* 0x0000000715007810 */ /* 0x040fe40007ffe0ff */
[----:B------:R-:W-:Y:S01]  /*03a0*/  IADD3 R28, PT, PT, R21, 0x8, RZ ;  /* 0x00000008151c7810 */ /* 0x000fe20007ffe0ff */
[----:B---3--:R-:W-:Y:S02]  /*03b0*/  IMAD R26, R2, R26, R3 ;  /* 0x0000001a021a7224 */ /* 0x008fe400078e0203 */
[----:B------:R-:W-:-:S04]  /*03c0*/  IMAD.WIDE.U32 R2, R0, 0x4, R6 ;  /* 0x0000000400027825 */ /* 0x000fc800078e0006 */
[----:B------:R-:W-:Y:S01]  /*03d0*/  IMAD.WIDE.U32 R10, R28, 0x4, R6 ;  /* 0x000000041c0a7825 */ /* 0x000fe200078e0006 */
[----:B------:R-:W-:Y:S01]  /*03e0*/  IADD3 R28, PT, PT, R21, 0x9, RZ ;  /* 0x00000009151c7810 */ /* 0x000fe20007ffe0ff */
[----:B------:R0:W2:Y:S02]  /*03f0*/  LDG.E R0, desc[UR6][R2.64] ;  /* 0x0000000602007981 */ /* 0x0000a4000c1e1900 */
[----:B----4-:R-:W-:Y:S02]  /*0400*/  IMAD R26, R19, R16, R26 ;  /* 0x00000010131a7224 */ /* 0x010fe400078e021a */
[----:B------:R-:W2:Y:S01]  /*0410*/  LDG.E R19, desc[UR6][R4.64+0x1c] ;  /* 0x00001c0604137981 */ /* 0x000ea2000c1e1900 */
[----:B------:R-:W-:-:S03]  /*0420*/  IMAD.WIDE.U32 R8, R28, 0x4, R6 ;  /* 0x000000041c087825 */ /* 0x000fc600078e0006 */
[----:B------:R-:W3:Y:S01]  /*0430*/  LDG.E R10, desc[UR6][R10.64] ;  /* 0x000000060a0a7981 */ /* 0x000ee2000c1e1900 */
[----:B-----5:R-:W-:Y:S01]  /*0440*/  IMAD R18, R23, R18, R26 ;  /* 0x0000001217127224 */ /* 0x020fe200078e021a */
[C---:B------:R-:W-:Y:S02]  /*0450*/  IADD3 R28, PT, PT, R21.reuse, 0xb, RZ ;  /* 0x0000000b151c7810 */ /* 0x040fe40007ffe0ff */
[----:B------:R-:W3:Y:S01]  /*0460*/  LDG.E R23, desc[UR6][R4.64+0x20] ;  /* 0x0000200604177981 */ /* 0x000ee2000c1e1900 */
[----:B------:R-:W-:-:S03]  /*0470*/  IADD3 R26, PT, PT, R21, 0xc, RZ ;  /* 0x0000000c151a7810 */ /* 0x000fc60007ffe0ff */
[----:B------:R1:W4:Y:S01]  /*0480*/  LDG.E R16, desc[UR6][R8.64] ;  /* 0x0000000608107981 */ /* 0x000322000c1e1900 */
[----:B------:R-:W-:-:S03]  /*0490*/  IMAD R20, R25, R20, R18 ;  /* 0x0000001419147224 */ /* 0x000fc600078e0212 */
[----:B------:R5:W4:Y:S01]  /*04a0*/  LDG.E R11, desc[UR6][R12.64] ;  /* 0x000000060c0b7981 */ /* 0x000b22000c1e1900 */
[----:B0-----:R-:W-:-:S03]  /*04b0*/  IMAD.WIDE.U32 R2, R28, 0x4, R6 ;  /* 0x000000041c027825 */ /* 0x001fc600078e0006 */
[----:B------:R-:W4:Y:S01]  /*04c0*/  LDG.E R25, desc[UR6][R4.64+0x24] ;  /* 0x0000240604197981 */ /* 0x000f22000c1e1900 */
[----:B------:R-:W-:Y:S01]  /*04d0*/  IMAD R22, R22, R27, R20 ;  /* 0x0000001b16167224 */ /* 0x000fe200078e0214 */
[----:B------:R-:W-:Y:S02]  /*04e0*/  IADD3 R28, PT, PT, R21, 0xd, RZ ;  /* 0x0000000d151c7810 */ /* 0x000fe40007ffe0ff */
[----:B------:R-:W4:Y:S01]  /*04f0*/  LDG.E R20, desc[UR6][R4.64+0x28] ;  /* 0x0000280604147981 */ /* 0x000f22000c1e1900 */
[----:B-1----:R-:W-:-:S03]  /*0500*/  IMAD.WIDE.U32 R8, R26, 0x4, R6 ;  /* 0x000000041a087825 */ /* 0x002fc600078e0006 */
[----:B------:R0:W4:Y:S01]  /*0510*/  LDG.E R18, desc[UR6][R2.64] ;  /* 0x0000000602127981 */ /* 0x000122000c1e1900 */
[----:B------:R-:W-:Y:S01]  /*0520*/  IMAD R24, R24, R29, R22 ;  /* 0x0000001d18187224 */ /* 0x000fe200078e0216 */
[C---:B------:R-:W-:Y:S02]  /*0530*/  IADD3 R22, PT, PT, R21.reuse, 0xe, RZ ;  /* 0x0000000e15167810 */ /* 0x040fe40007ffe0ff */
[----:B------:R-:W4:Y:S01]  /*0540*/  LDG.E R27, desc[UR6][R4.64+0x2c] ;  /* 0x00002c06041b7981 */ /* 0x000f22000c1e1900 */
[--C-:B-----5:R-:W-:Y:S01]  /*0550*/  IMAD.WIDE.U32 R12, R28, 0x4, R6.reuse ;  /* 0x000000041c0c7825 */ /* 0x120fe200078e0006 */
[----:B------:R-:W-:Y:S02]  /*0560*/  IADD3 R26, PT, PT, R21, 0xf, RZ ;  /* 0x0000000f151a7810 */ /* 0x000fe40007ffe0ff */
[----:B------:R-:W5:Y:S01]  /*0570*/  LDG.E R8, desc[UR6][R8.64] ;  /* 0x0000000608087981 */ /* 0x000f62000c1e1900 */
[----:B0-----:R-:W-:-:S03]  /*0580*/  IMAD.WIDE.U32 R2, R22, 0x4, R6 ;  /* 0x0000000416027825 */ /* 0x001fc600078e0006 */
[----:B------:R-:W5:Y:S01]  /*0590*/  LDG.E R29, desc[UR6][R4.64+0x30] ;  /* 0x00003006041d7981 */ /* 0x000f62000c1e1900 */
[----:B------:R-:W-:-:S03]  /*05a0*/  IMAD.WIDE.U32 R6, R26, 0x4, R6 ;  /* 0x000000041a067825 */ /* 0x000fc600078e0006 */
[----:B------:R-:W5:Y:S04]  /*05b0*/  LDG.E R12, desc[UR6][R12.64] ;  /* 0x000000060c0c7981 */ /* 0x000f68000c1e1900 */
[----:B------:R-:W5:Y:S04]  /*05c0*/  LDG.E R21, desc[UR6][R4.64+0x34] ;  /* 0x0000340604157981 */ /* 0x000f68000c1e1900 */
[----:B------:R-:W5:Y:S04]  /*05d0*/  LDG.E R2, desc[UR6][R2.64] ;  /* 0x0000000602027981 */ /* 0x000f68000c1e1900 */
[----:B------:R-:W5:Y:S04]  /*05e0*/  LDG.E R22, desc[UR6][R4.64+0x38] ;  /* 0x0000380604167981 */ /* 0x000f68000c1e1900 */
[----:B------:R-:W5:Y:S04]  /*05f0*/  LDG.E R6, desc[UR6][R6.64] ;  /* 0x0000000606067981 */ /* 0x000f68000c1e1900 */
[----:B------:R-:W5:Y:S01]  /*0600*/  LDG.E R26, desc[UR6][R4.64+0x3c] ;  /* 0x00003c06041a7981 */ /* 0x000f62000c1e1900 */
[----:B------:R-:W-:-:S04]  /*0610*/  IADD3 R15, PT, PT, R15, 0x10, RZ ;  /* 0x000000100f0f7810 */ /* 0x000fc80007ffe0ff */
[----:B------:R-:W-:Y:S01]  /*0620*/  ISETP.NE.AND P0, PT, R15, R17, PT ;  /* 0x000000110f00720c */ /* 0x000fe20003f05270 */
[----:B--2---:R-:W-:-:S04]  /*0630*/  IMAD R0, R0, R19, R24 ;  /* 0x0000001300007224 */ /* 0x004fc800078e0218 */
[----:B---3--:R-:W-:-:S04]  /*0640*/  IMAD R0, R10, R23, R0 ;  /* 0x000000170a007224 */ /* 0x008fc800078e0200 */
[----:B----4-:R-:W-:-:S04]  /*0650*/  IMAD R0, R16, R25, R0 ;  /* 0x0000001910007224 */ /* 0x010fc800078e0200 */
[----:B------:R-:W-:-:S04]  /*0660*/  IMAD R0, R11, R20, R0 ;  /* 0x000000140b007224 */ /* 0x000fc800078e0200 */
[----:B------:R-:W-:-:S04]  /*0670*/  IMAD R0, R18, R27, R0 ;  /* 0x0000001b12007224 */ /* 0x000fc800078e0200 */
[----:B-----5:R-:W-:-:S04]  /*0680*/  IMAD R0, R8, R29, R0 ;  /* 0x0000001d08007224 */ /* 0x020fc800078e0200 */
[----:B------:R-:W-:-:S04]  /*0690*/  IMAD R21, R12, R21, R0 ;  /* 0x000000150c157224 */ /* 0x000fc800078e0200 */
[----:B------:R-:W-:-:S04]  /*06a0*/  IMAD R21, R2, R22, R21 ;  /* 0x0000001602157224 */ /* 0x000fc800078e0215 */
[----:B------:R-:W-:Y:S01]  /*06b0*/  IMAD R0, R6, R26, R21 ;  /* 0x0000001a06007224 */ /* 0x000fe200078e0215 */
[----:B------:R-:W-:Y:S06]  /*06c0*/  @P0 BRA `(.L_x_7) ;  /* 0xfffffff800a80947 */ /* 0x000fec000383ffff */
.L_x_6:
[----:B------:R-:W-:Y:S05]  /*06d0*/  BRA.U !UP1, `(.L_x_5) ;  /* 0x0000000509847547 */ /* 0x000fea000b800000 */
[----:B------:R-:W-:Y:S02]  /*06e0*/  UISETP.GE.U32.AND UP0, UPT, UR4, 0x8, UPT ;  /* 0x000000080400788c */ /* 0x000fe4000bf06070 */
[----:B------:R-:W-:-:S04]  /*06f0*/  ULOP3.LUT UR5, UR8, 0x7, URZ, 0xc0, !UPT ;  /* 0x0000000708057892 */ /* 0x000fc8000f8ec0ff */
[----:B------:R-:W-:-:S03]  /*0700*/  UISETP.NE.AND UP1, UPT, UR5, URZ, UPT ;  /* 0x000000ff0500728c */ /* 0x000fc6000bf25270 */
[----:B------:R-:W-:Y:S08]  /*0710*/  BRA.U !UP0, `(.L_x_8) ;  /* 0x0000000108b07547 */ /* 0x000ff0000b800000 */
[----:B------:R-:W0:Y:S01]  /*0720*/  LDC.64 R4, c[0x0][0x380] ;  /* 0x0000e000ff047b82 */ /* 0x000e220000000a00 */
[----:B------:R-:W-:-:S05]  /*0730*/  IMAD R11, R14, UR8, R17 ;  /* 0x000000080e0b7c24 */ /* 0x000fca000f8e0211 */
[C---:B------:R-:W-:Y:S02]  /*0740*/  IADD3 R9, PT, PT, R11.reuse, 0x1, RZ ;  /* 0x000000010b097810 */ /* 0x040fe40007ffe0ff */
[----:B------:R-:W1:Y:S01]  /*0750*/  LDC.64 R2, c[0x0][0x388] ;  /* 0x0000e200ff027b82 */ /* 0x000e620000000a00 */
[C---:B------:R-:W-:Y:S02]  /*0760*/  IADD3 R27, PT, PT, R11.reuse, 0x2, RZ ;  /* 0x000000020b1b7810 */ /* 0x040fe40007ffe0ff */
[C---:B------:R-:W-:Y:S02]  /*0770*/  IADD3 R19, PT, PT, R11.reuse, 0x3, RZ ;  /* 0x000000030b137810 */ /* 0x040fe40007ffe0ff */
[C---:B------:R-:W-:Y:S01]  /*0780*/  IADD3 R23, PT, PT, R11.reuse, 0x4, RZ ;  /* 0x000000040b177810 */ /* 0x040fe20007ffe0ff */
[----:B0-----:R-:W-:-:S04]  /*0790*/  IMAD.WIDE.U32 R6, R11, 0x4, R4 ;  /* 0x000000040b067825 */ /* 0x001fc800078e0004 */
[----:B------:R-:W-:Y:S01]  /*07a0*/  IMAD.WIDE.U32 R8, R9, 0x4, R4 ;  /* 0x0000000409087825 */ /* 0x000fe200078e0004 */
[----:B------:R0:W2:Y:S03]  /*07b0*/  LDG.E R12, desc[UR6][R6.64] ;  /* 0x00000006060c7981 */ /* 0x0000a6000c1e1900 */
[----:B-1----:R-:W-:Y:S01]  /*07c0*/  IMAD.WIDE.U32 R2, R17, 0x4, R2 ;  /* 0x0000000411027825 */ /* 0x002fe200078e0002 */
[----:B------:R1:W3:Y:S04]  /*07d0*/  LDG.E R15, desc[UR6][R8.64] ;  /* 0x00000006080f7981 */ /* 0x0002e8000c1e1900 */
[----:B------:R-:W2:Y:S01]  /*07e0*/  LDG.E R13, desc[UR6][R2.64] ;  /* 0x00000006020d7981 */ /* 0x000ea2000c1e1900 */
[----:B------:R-:W-:-:S03]  /*07f0*/  IMAD.WIDE.U32 R26, R27, 0x4, R4 ;  /* 0x000000041b1a7825 */ /* 0x000fc600078e0004 */
[----:B------:R-:W3:Y:S01]  /*0800*/  LDG.E R16, desc[UR6][R2.64+0x4] ;  /* 0x0000040602107981 */ /* 0x000ee2000c1e1900 */
[--C-:B------:R-:W-:Y:S01]  /*0810*/  IMAD.WIDE.U32 R18, R19, 0x4, R4.reuse ;  /* 0x0000000413127825 */ /* 0x100fe200078e0004 */
[----:B------:R-:W-:Y:S02]  /*0820*/  IADD3 R25, PT, PT, R11, 0x5, RZ ;  /* 0x000000050b197810 */ /* 0x000fe40007ffe0ff */
[----:B------:R-:W4:Y:S01]  /*0830*/  LDG.E R20, desc[UR6][R26.64] ;  /* 0x000000061a147981 */ /* 0x000f22000c1e1900 */
[----:B0-----:R-:W-:-:S03]  /*0840*/  IMAD.WIDE.U32 R6, R23, 0x4, R4 ;  /* 0x0000000417067825 */ /* 0x001fc600078e0004 */
[----:B------:R-:W4:Y:S01]  /*0850*/  LDG.E R21, desc[UR6][R2.64+0x8] ;  /* 0x0000080602157981 */ /* 0x000f22000c1e1900 */
[----:B------:R-:W-:Y:S01]  /*0860*/  IADD3 R29, PT, PT, R11, 0x6, RZ ;  /* 0x000000060b1d7810 */ /* 0x000fe20007ffe0ff */
[--C-:B-1----:R-:W-:Y:S02]  /*0870*/  IMAD.WIDE.U32 R8, R25, 0x4, R4.reuse ;  /* 0x0000000419087825 */ /* 0x102fe400078e0004 */
[----:B------:R-:W5:Y:S04]  /*0880*/  LDG.E R18, desc[UR6][R18.64] ;  /* 0x0000000612127981 */ /* 0x000f68000c1e1900 */
[----:B------:R-:W5:Y:S01]  /*0890*/  LDG.E R23, desc[UR6][R2.64+0xc] ;  /* 0x00000c0602177981 */ /* 0x000f62000c1e1900 */
[----:B------:R-:W-:Y:S01]  /*08a0*/  IADD3 R22, PT, PT, R11, 0x7, RZ ;  /* 0x000000070b167810 */ /* 0x000fe20007ffe0ff */
[----:B------:R-:W-:-:S02]  /*08b0*/  IMAD.WIDE.U32 R10, R29, 0x4, R4 ;  /* 0x000000041d0a7825 */ /* 0x000fc400078e0004 */
[----:B------:R-:W5:Y:S04]  /*08c0*/  LDG.E R6, desc[UR6][R6.64] ;  /* 0x0000000606067981 */ /* 0x000f68000c1e1900 */
        /* <DEDUP_REMOVED lines=8> */
[----:B------:R-:W-:Y:S01]  /*0950*/  IADD3 R17, PT, PT, R17, 0x8, RZ ;  /* 0x0000000811117810 */ /* 0x000fe20007ffe0ff */
[----:B--2---:R-:W-:-:S04]  /*0960*/  IMAD R12, R12, R13, R0 ;  /* 0x0000000d0c0c7224 */ /* 0x004fc800078e0200 */
[----:B---3--:R-:W-:-:S04]  /*0970*/  IMAD R12, R15, R16, R12 ;  /* 0x000000100f0c7224 */ /* 0x008fc800078e020c */
[----:B----4-:R-:W-:-:S04]  /*0980*/  IMAD R12, R20, R21, R12 ;  /* 0x00000015140c7224 */ /* 0x010fc800078e020c */
[----:B-----5:R-:W-:-:S04]  /*0990*/  IMAD R12, R18, R23, R12 ;  /* 0x00000017120c7224 */ /* 0x020fc800078e020c */
[----:B------:R-:W-:-:S04]  /*09a0*/  IMAD R6, R6, R25, R12 ;  /* 0x0000001906067224 */ /* 0x000fc800078e020c */
[----:B------:R-:W-:-:S04]  /*09b0*/  IMAD R6, R8, R27, R6 ;  /* 0x0000001b08067224 */ /* 0x000fc800078e0206 */
[----:B------:R-:W-:-:S04]  /*09c0*/  IMAD R6, R11, R19, R6 ;  /* 0x000000130b067224 */ /* 0x000fc800078e0206 */
[----:B------:R-:W-:-:S07]  /*09d0*/  IMAD R0, R5, R22, R6 ;  /* 0x0000001605007224 */ /* 0x000fce00078e0206 */
.L_x_8:
        /* <DEDUP_REMOVED lines=15> */
[----:B------:R-:W3:Y:S02]  /*0ad0*/  LDG.E R8, desc[UR6][R8.64] ;  /* 0x0000000608087981 */ /* 0x000ee4000c1e1900 */
[--C-:B------:R-:W-:Y:S02]  /*0ae0*/  IMAD.WIDE.U32 R10, R13, 0x4, R4.reuse ;  /* 0x000000040d0a7825 */ /* 0x100fe400078e0004 */
[----:B------:R-:W2:Y:S02]  /*0af0*/  LDG.E R12, desc[UR6][R2.64] ;  /* 0x00000006020c7981 */ /* 0x000ea4000c1e1900 */
[----:B------:R-:W-:-:S02]  /*0b00*/  IMAD.WIDE.U32 R4, R15, 0x4, R4 ;  /* 0x000000040f047825 */ /* 0x000fc400078e0004 */
[----:B------:R-:W3:Y:S04]  /*0b10*/  LDG.E R13, desc[UR6][R2.64+0x4] ;  /* 0x00000406020d7981 */ /* 0x000ee8000c1e1900 */
[----:B------:R-:W4:Y:S04]  /*0b20*/  LDG.E R10, desc[UR6][R10.64] ;  /* 0x000000060a0a7981 */ /* 0x000f28000c1e1900 */
[----:B------:R-:W4:Y:S04]  /*0b30*/  LDG.E R15, desc[UR6][R2.64+0x8] ;  /* 0x00000806020f7981 */ /* 0x000f28000c1e1900 */
[----:B------:R-:W5:Y:S04]  /*0b40*/  LDG.E R4, desc[UR6][R4.64] ;  /* 0x0000000604047981 */ /* 0x000f68000c1e1900 */
[----:B------:R-:W5:Y:S01]  /*0b50*/  LDG.E R16, desc[UR6][R2.64+0xc] ;  /* 0x00000c0602107981 */ /* 0x000f62000c1e1900 */
[----:B------:R-:W-:Y:S01]  /*0b60*/  IADD3 R17, PT, PT, R17, 0x4, RZ ;  /* 0x0000000411117810 */ /* 0x000fe20007ffe0ff */
[----:B--2---:R-:W-:-:S04]  /*0b70*/  IMAD R7, R7, R12, R0 ;  /* 0x0000000c07077224 */ /* 0x004fc800078e0200 */
[----:B---3--:R-:W-:-:S04]  /*0b80*/  IMAD R7, R8, R13, R7 ;  /* 0x0000000d08077224 */ /* 0x008fc800078e0207 */
[----:B----4-:R-:W-:-:S04]  /*0b90*/  IMAD R7, R10, R15, R7 ;  /* 0x0000000f0a077224 */ /* 0x010fc800078e0207 */
[----:B-----5:R-:W-:-:S07]  /*0ba0*/  IMAD R0, R4, R16, R7 ;  /* 0x0000001004007224 */ /* 0x020fce00078e0207 */
.L_x_9:
[----:B------:R-:W-:Y:S05]  /*0bb0*/  BRA.U !UP1, `(.L_x_5) ;  /* 0x00000001094c7547 */ /* 0x000fea000b800000 */
[----:B------:R-:W0:Y:S01]  /*0bc0*/  LDC.64 R2, c[0x0][0x388] ;  /* 0x0000e200ff027b82 */ /* 0x000e220000000a00 */
[----:B------:R-:W-:-:S07]  /*0bd0*/  UIADD3 UR4, UPT, UPT, -UR4, URZ, URZ ;  /* 0x000000ff04047290 */ /* 0x000fce000fffe1ff */
[----:B------:R-:W1:Y:S01]  /*0be0*/  LDC.64 R6, c[0x0][0x380] ;  /* 0x0000e000ff067b82 */ /* 0x000e620000000a00 */
[----:B0-----:R-:W-:-:S04]  /*0bf0*/  IMAD.WIDE.U32 R2, R17, 0x4, R2 ;  /* 0x0000000411027825 */ /* 0x001fc800078e0002 */
[----:B------:R-:W-:Y:S01]  /*0c00*/  IMAD R17, R14, UR8, R17 ;  /* 0x000000080e117c24 */ /* 0x000fe2000f8e0211 */
[----:B------:R-:W-:Y:S02]  /*0c10*/  MOV R8, R2 ;  /* 0x0000000200087202 */ /* 0x000fe40000000f00 */
[----:B------:R-:W-:-:S07]  /*0c20*/  MOV R9, R3 ;  /* 0x0000000300097202 */ /* 0x000fce0000000f00 */
.L_x_10:
[----:B-1----:R-:W-:Y:S01]  /*0c30*/  IMAD.WIDE.U32 R2, R17, 0x4, R6 ;  /* 0x0000000411027825 */ /* 0x002fe200078e0006 */
[----:B------:R-:W-:Y:S02]  /*0c40*/  MOV R4, R8 ;  /* 0x0000000800047202 */ /* 0x000fe40000000f00 */
[----:B------:R-:W-:-:S03]  /*0c50*/  MOV R5, R9 ;  /* 0x0000000900057202 */ /* 0x000fc60000000f00 */
[----:B------:R-:W2:Y:S04]  /*0c60*/  LDG.E R3, desc[UR6][R2.64] ;  /* 0x0000000602037981 */ /* 0x000ea8000c1e1900 */
[----:B------:R-:W2:Y:S01]  /*0c70*/  LDG.E R4, desc[UR6][R4.64] ;  /* 0x0000000604047981 */ /* 0x000ea2000c1e1900 */
[----:B------:R-:W-:Y:S01]  /*0c80*/  UIADD3 UR4, UPT, UPT, UR4, 0x1, URZ ;  /* 0x0000000104047890 */ /* 0x000fe2000fffe0ff */
[----:B------:R-:W-:Y:S02]  /*0c90*/  IADD3 R8, P0, PT, R8, 0x4, RZ ;  /* 0x0000000408087810 */ /* 0x000fe40007f1e0ff */
[----:B------:R-:W-:Y:S01]  /*0ca0*/  IADD3 R17, PT, PT, R17, 0x1, RZ ;  /* 0x0000000111117810 */ /* 0x000fe20007ffe0ff */
[----:B------:R-:W-:Y:S01]  /*0cb0*/  UISETP.NE.AND UP0, UPT, UR4, URZ, UPT ;  /* 0x000000ff0400728c */ /* 0x000fe2000bf05270 */
[----:B------:R-:W-:Y:S01]  /*0cc0*/  IADD3.X R9, PT, PT, RZ, R9, RZ, P0, !PT ;  /* 0x00000009ff097210 */ /* 0x000fe200007fe4ff */
[----:B--2---:R-:W-:-:S07]  /*0cd0*/  IMAD R0, R3, R4, R0 ;  /* 0x0000000403007224 */ /* 0x004fce00078e0200 */
[----:B------:R-:W-:Y:S05]  /*0ce0*/  BRA.U UP0, `(.L_x_10) ;  /* 0xfffffffd00d07547 */ /* 0x000fea000b83ffff */
.L_x_5:
[----:B------:R-:W0:Y:S02]  /*0cf0*/  LDC.64 R2, c[0x0][0x390] ;  /* 0x0000e400ff027b82 */ /* 0x000e240000000a00 */
[----:B0-----:R-:W-:-:S05]  /*0d00*/  IMAD.WIDE.U32 R14, R14, 0x4, R2 ;  /* 0x000000040e0e7825 */ /* 0x001fca00078e0002 */
[----:B------:R-:W-:Y:S01]  /*0d10*/  STG.E desc[UR6][R14.64], R0 ;  /* 0x000000000e007986 */ /* 0x000fe2000c101906 */
[----:B------:R-:W-:Y:S05]  /*0d20*/  EXIT ;  /* 0x000000000000794d */ /* 0x000fea0003800000 */
.L_x_11:
        /* <DEDUP_REMOVED lines=13> */
.L_x_14:


//--------------------- .text._Z15vectorDifKernelPKiS0_Pij --------------------------
	.section	.text._Z15vectorDifKernelPKiS0_Pij,"ax",@progbits
	.align	128
        .global         _Z15vectorDifKernelPKiS0_Pij
        .type           _Z15vectorDifKernelPKiS0_Pij,@function
        .size           _Z15vectorDifKernelPKiS0_Pij,(.L_x_15 - _Z15vectorDifKernelPKiS0_Pij)
        .other          _Z15vectorDifKernelPKiS0_Pij,@"STO_CUDA_ENTRY STV_DEFAULT"
_Z15vectorDifKernelPKiS0_Pij:
.text._Z15vectorDifKernelPKiS0_Pij:
        /* <DEDUP_REMOVED lines=10> */
[----:B------:R-:W2:Y:S08]  /*00a0*/  LDC.64 R4, c[0x0][0x388] ;  /* 0x0000e200ff047b82 */ /* 0x000eb00000000a00 */
[----:B------:R-:W3:Y:S01]  /*00b0*/  LDC.64 R6, c[0x0][0x390] ;  /* 0x0000e400ff067b82 */ /* 0x000ee20000000a00 */
[----:B0-----:R-:W-:-:S06]  /*00c0*/  IMAD.WIDE.U32 R2, R9, 0x4, R2 ;  /* 0x0000000409027825 */ /* 0x001fcc00078e0002 */
[----:B-1----:R-:W4:Y:S01]  /*00d0*/  LDG.E R2, desc[UR4][R2.64] ;  /* 0x0000000402027981 */ /* 0x002f22000c1e1900 */
[----:B--2---:R-:W-:-:S06]  /*00e0*/  IMAD.WIDE.U32 R4, R9, 0x4, R4 ;  /* 0x0000000409047825 */ /* 0x004fcc00078e0004 */
[----:B------:R-:W4:Y:S01]  /*00f0*/  LDG.E R5, desc[UR4][R4.64] ;  /* 0x0000000404057981 */ /* 0x000f22000c1e1900 */
[----:B---3--:R-:W-:Y:S01]  /*0100*/  IMAD.WIDE.U32 R6, R9, 0x4, R6 ;  /* 0x0000000409067825 */ /* 0x008fe200078e0006 */
[----:B----4-:R-:W-:-:S05]  /*0110*/  IADD3 R9, PT, PT, R2, -R5, RZ ;  /* 0x8000000502097210 */ /* 0x010fca0007ffe0ff */
[----:B------:R-:W-:Y:S01]  /*0120*/  STG.E desc[UR4][R6.64], R9 ;  /* 0x0000000906007986 */ /* 0x000fe2000c101904 */
[----:B------:R-:W-:Y:S05]  /*0130*/  EXIT ;  /* 0x000000000000794d */ /* 0x000fea0003800000 */
.L_x_12:
        /* <DEDUP_REMOVED lines=12> */
.L_x_15:


//--------------------- .nv.shared.reserved.0     --------------------------
	.section	.nv.shared.reserved.0,"aw",@nobits
	.weak		__nv_reservedSMEM_offset_0_alias
	.size		__nv_reservedSMEM_offset_0_alias, 0, 64
	.other		__nv_reservedSMEM_offset_0_alias,@"STO_CUDA_RESERVED_SHARED STV_DEFAULT"
__nv_reservedSMEM_offset_0_alias:
	.zero		0
	.zero		64


//--------------------- .nv.constant0._Z25csrMatrixVectorMultKernelPKiS0_S0_S0_Pij --------------------------
	.section	.nv.constant0._Z25csrMatrixVectorMultKernelPKiS0_S0_S0_Pij,"a",@progbits
	.sectionflags	@""
	.align	4
.nv.constant0._Z25csrMatrixVectorMultKernelPKiS0_S0_S0_Pij:
	.zero		940


//--------------------- .nv.constant0._Z22matrixVectorMultKernelPKiS0_Pijj --------------------------
	.section	.nv.constant0._Z22matrixVectorMultKernelPKiS0_Pijj,"a",@progbits
	.sectionflags	@""
	.align	4
.nv.constant0._Z22matrixVectorMultKernelPKiS0_Pijj:
	.zero		928


//--------------------- .nv.constant0._Z15vectorDifKernelPKiS0_Pij --------------------------
	.section	.nv.constant0._Z15vectorDifKernelPKiS0_Pij,"a",@progbits
	.sectionflags	@""
	.align	4
.nv.constant0._Z15vectorDifKernelPKiS0_Pij:
	.zero		924


//--------------------- SYMBOLS --------------------------

	.type		.nv.reservedSmem.offset0,@object
	.size		.nv.reservedSmem.offset0,0x4
